	.target	sm_100a

	.elftype	@"ET_EXEC"


//--------------------- .note.nv.tkinfo           --------------------------
	.section	.note.nv.tkinfo,"",@"SHT_NOTE"
	.sectionflags	@"SHF_NOTE_NV_TKINFO"
	.tkinfo
        /*0018*/ 	.word	0x00000002
        /*0030*/ 	.string	""
        /*0030*/ 	.string	"ptxas"
        /*0030*/ 	.string	"Cuda compilation tools, release 13.0, V13.0.88"
        /*0030*/ 	.string	"Build cuda_13.0.r13.0/compiler.36424714_0"
        /*0030*/ 	.string	"-arch sm_100a -m 64 "



//--------------------- .note.nv.cuinfo           --------------------------
	.section	.note.nv.cuinfo,"",@"SHT_NOTE"
	.sectionflags	@"SHF_NOTE_NV_CUINFO"
        /*0018*/ 	.short	0x0002
        /*001a*/ 	.short	0x0064
        /*001c*/ 	.short	0x0082
	.zero		2


//--------------------- .nv.info                  --------------------------
	.section	.nv.info,"",@"SHT_CUDA_INFO"
	.align	4


	//----- nvinfo : EIATTR_REGCOUNT
	.align		4
        /*0000*/ 	.byte	0x04, 0x2f
        /*0002*/ 	.short	(.L_19 - .L_18)
	.align		4
.L_18:
        /*0004*/ 	.word	index@(_ZN7cutlass13device_kernelINS_4conv6kernel13ConvUniversalINS1_16ConvProblemShapeILNS1_8OperatorE0ELi3EEENS1_10collective14CollectiveConvINS1_47MainloopSm100TmaUmmaWarpSpecializedImplicitGemmILS5_0ELi35ELi3ELi1ELi2EN4cute5tupleIJNSA_1CILi2EEENSC_ILi1EEESE_EEEEENSB_IJNSC_ILi128EEENSC_ILi64EEENSB_IJNSC_ILi32EEEEEEEEENS_6half_tESM_NSA_8TiledMMAINSA_8MMA_AtomIJNSA_26SM100_MMA_F16BF16_2x1SM_SSISM_SM_fLi128ELi64ELNSA_4UMMA5MajorE0ELSR_0ELNSQ_7ScaleInE0ELSS_0EEEEEENSA_6LayoutINSB_IJSE_SE_SE_EEENSB_IJNSC_ILi0EEESX_SX_EEEEENSB_IJNSA_10UnderscoreES10_S10_EEEEENS7_6detail27Sm100ImplicitGemmTileTraitsINSA_25SM100_TMA_2SM_LOAD_IM2COLENSA_14ComposedLayoutINSA_7SwizzleILi2ELi4ELi3EEENSA_18smem_ptr_flag_bitsILi16EEENSV_INSB_IJNSC_ILi8EEESJ_EEENSB_IJSJ_SE_EEEEEEEvEENS14_INSA_18SM100_TMA_2SM_LOADES1F_vEEEENS_8epilogue10collective18CollectiveEpilogueINS1K_23Sm100TmaWarpSpecializedILi3ELi2ELi16ELb1ELb0EEEJNSB_IJSI_SI_SK_EEENSB_IJNSV_ISI_SE_EENSV_INSB_IJNSC_ILi16EEESD_EEENSB_IJSE_SJ_EEEEEEEESM_NSB_IJNSB_IJllllEEESE_SX_EEESM_S1X_NS1K_6fusion15FusionCallbacksIS1O_NS1Y_17LinearCombinationISM_fSM_fLNS_15FloatRoundStyleE2EEES1P_S1V_JEEENSA_5SM1004TMEM4LOAD26SM100_TMEM_LOAD_32dp32b16xENSA_20SM90_TMA_LOAD_IM2COLENS16_INS17_ILi1ELi4ELi3EEES1A_NSV_INSB_IJS1B_S1R_EEENSB_IJS1R_SE_EEEEEEENSA_39AutoVectorizingCopyWithAssumedAlignmentILi128EEENSA_21SM90_TMA_STORE_IM2COLES2D_S2F_S2F_EEEvvEEEEvNT_6ParamsE)
        /*0008*/ 	.word	0x00000046


	//----- nvinfo : EIATTR_FRAME_SIZE
	.align		4
.L_19:
        /*000c*/ 	.byte	0x04, 0x11
        /*000e*/ 	.short	(.L_21 - .L_20)
	.align		4
.L_20:
        /*0010*/ 	.word	index@($__internal_2_$__cuda_sm10x_tcgen05_guardrail_trap_unallocated_columns_being_dealloced)
        /*0014*/ 	.word	0x00000008


	//----- nvinfo : EIATTR_FRAME_SIZE
	.align		4
.L_21:
        /*0018*/ 	.byte	0x04, 0x11
        /*001a*/ 	.short	(.L_23 - .L_22)
	.align		4
.L_22:
        /*001c*/ 	.word	index@($__internal_1_$__cuda_sm10x_tcgen05_guardrail_trap_phase_invalid_during_alloc)
        /*0020*/ 	.word	0x00000008


	//----- nvinfo : EIATTR_FRAME_SIZE
	.align		4
.L_23:
        /*0024*/ 	.byte	0x04, 0x11
        /*0026*/ 	.short	(.L_25 - .L_24)
	.align		4
.L_24:
        /*0028*/ 	.word	index@($__internal_0_$__cuda_sm10x_tcgen05_guardrail_trap_col_being_dealloced_not_returned_by_alloc)
        /*002c*/ 	.word	0x00000008


	//----- nvinfo : EIATTR_FRAME_SIZE
	.align		4
.L_25:
        /*0030*/ 	.byte	0x04, 0x11
        /*0032*/ 	.short	(.L_27 - .L_26)
	.align		4
.L_26:
        /*0034*/ 	.word	index@(_ZN7cutlass13device_kernelINS_4conv6kernel13ConvUniversalINS1_16ConvProblemShapeILNS1_8OperatorE0ELi3EEENS1_10collective14CollectiveConvINS1_47MainloopSm100TmaUmmaWarpSpecializedImplicitGemmILS5_0ELi35ELi3ELi1ELi2EN4cute5tupleIJNSA_1CILi2EEENSC_ILi1EEESE_EEEEENSB_IJNSC_ILi128EEENSC_ILi64EEENSB_IJNSC_ILi32EEEEEEEEENS_6half_tESM_NSA_8TiledMMAINSA_8MMA_AtomIJNSA_26SM100_MMA_F16BF16_2x1SM_SSISM_SM_fLi128ELi64ELNSA_4UMMA5MajorE0ELSR_0ELNSQ_7ScaleInE0ELSS_0EEEEEENSA_6LayoutINSB_IJSE_SE_SE_EEENSB_IJNSC_ILi0EEESX_SX_EEEEENSB_IJNSA_10UnderscoreES10_S10_EEEEENS7_6detail27Sm100ImplicitGemmTileTraitsINSA_25SM100_TMA_2SM_LOAD_IM2COLENSA_14ComposedLayoutINSA_7SwizzleILi2ELi4ELi3EEENSA_18smem_ptr_flag_bitsILi16EEENSV_INSB_IJNSC_ILi8EEESJ_EEENSB_IJSJ_SE_EEEEEEEvEENS14_INSA_18SM100_TMA_2SM_LOADES1F_vEEEENS_8epilogue10collective18CollectiveEpilogueINS1K_23Sm100TmaWarpSpecializedILi3ELi2ELi16ELb1ELb0EEEJNSB_IJSI_SI_SK_EEENSB_IJNSV_ISI_SE_EENSV_INSB_IJNSC_ILi16EEESD_EEENSB_IJSE_SJ_EEEEEEEESM_NSB_IJNSB_IJllllEEESE_SX_EEESM_S1X_NS1K_6fusion15FusionCallbacksIS1O_NS1Y_17LinearCombinationISM_fSM_fLNS_15FloatRoundStyleE2EEES1P_S1V_JEEENSA_5SM1004TMEM4LOAD26SM100_TMEM_LOAD_32dp32b16xENSA_20SM90_TMA_LOAD_IM2COLENS16_INS17_ILi1ELi4ELi3EEES1A_NSV_INSB_IJS1B_S1R_EEENSB_IJS1R_SE_EEEEEEENSA_39AutoVectorizingCopyWithAssumedAlignmentILi128EEENSA_21SM90_TMA_STORE_IM2COLES2D_S2F_S2F_EEEvvEEEEvNT_6ParamsE)
        /*0038*/ 	.word	0x00000008


	//----- nvinfo : EIATTR_MIN_STACK_SIZE
	.align		4
.L_27:
        /*003c*/ 	.byte	0x04, 0x12
        /*003e*/ 	.short	(.L_29 - .L_28)
	.align		4
.L_28:
        /*0040*/ 	.word	index@(_ZN7cutlass13device_kernelINS_4conv6kernel13ConvUniversalINS1_16ConvProblemShapeILNS1_8OperatorE0ELi3EEENS1_10collective14CollectiveConvINS1_47MainloopSm100TmaUmmaWarpSpecializedImplicitGemmILS5_0ELi35ELi3ELi1ELi2EN4cute5tupleIJNSA_1CILi2EEENSC_ILi1EEESE_EEEEENSB_IJNSC_ILi128EEENSC_ILi64EEENSB_IJNSC_ILi32EEEEEEEEENS_6half_tESM_NSA_8TiledMMAINSA_8MMA_AtomIJNSA_26SM100_MMA_F16BF16_2x1SM_SSISM_SM_fLi128ELi64ELNSA_4UMMA5MajorE0ELSR_0ELNSQ_7ScaleInE0ELSS_0EEEEEENSA_6LayoutINSB_IJSE_SE_SE_EEENSB_IJNSC_ILi0EEESX_SX_EEEEENSB_IJNSA_10UnderscoreES10_S10_EEEEENS7_6detail27Sm100ImplicitGemmTileTraitsINSA_25SM100_TMA_2SM_LOAD_IM2COLENSA_14ComposedLayoutINSA_7SwizzleILi2ELi4ELi3EEENSA_18smem_ptr_flag_bitsILi16EEENSV_INSB_IJNSC_ILi8EEESJ_EEENSB_IJSJ_SE_EEEEEEEvEENS14_INSA_18SM100_TMA_2SM_LOADES1F_vEEEENS_8epilogue10collective18CollectiveEpilogueINS1K_23Sm100TmaWarpSpecializedILi3ELi2ELi16ELb1ELb0EEEJNSB_IJSI_SI_SK_EEENSB_IJNSV_ISI_SE_EENSV_INSB_IJNSC_ILi16EEESD_EEENSB_IJSE_SJ_EEEEEEEESM_NSB_IJNSB_IJllllEEESE_SX_EEESM_S1X_NS1K_6fusion15FusionCallbacksIS1O_NS1Y_17LinearCombinationISM_fSM_fLNS_15FloatRoundStyleE2EEES1P_S1V_JEEENSA_5SM1004TMEM4LOAD26SM100_TMEM_LOAD_32dp32b16xENSA_20SM90_TMA_LOAD_IM2COLENS16_INS17_ILi1ELi4ELi3EEES1A_NSV_INSB_IJS1B_S1R_EEENSB_IJS1R_SE_EEEEEEENSA_39AutoVectorizingCopyWithAssumedAlignmentILi128EEENSA_21SM90_TMA_STORE_IM2COLES2D_S2F_S2F_EEEvvEEEEvNT_6ParamsE)
        /*0044*/ 	.word	0x00000008
.L_29:


//--------------------- .nv.compat                --------------------------
	.section	.nv.compat,"",@"SHT_CUDA_COMPAT_INFO"
	.align	4
        /*0000*/ 	.byte	0x02, 0x09, 0x01, 0x00, 0x02, 0x02, 0x02, 0x00, 0x02, 0x05, 0x05, 0x00, 0x03, 0x07, 0x01, 0x01
        /*0010*/ 	.byte	0x02, 0x03, 0x01, 0x00, 0x02, 0x06, 0x01, 0x00, 0x04, 0x0b, 0x08, 0x00, 0x09, 0x00, 0x00, 0x00
        /*0020*/ 	.byte	0x00, 0x00, 0x00, 0x00


//--------------------- .nv.info._ZN7cutlass13device_kernelINS_4conv6kernel13ConvUniversalINS1_16ConvProblemShapeILNS1_8OperatorE0ELi3EEENS1_10collective14CollectiveConvINS1_47MainloopSm100TmaUmmaWarpSpecializedImplicitGemmILS5_0ELi35ELi3ELi1ELi2EN4cute5tupleIJNSA_1CILi2EEENSC_ILi1EEESE_EEEEENSB_IJNSC_ILi128EEENSC_ILi64EEENSB_IJNSC_ILi32EEEEEEEEENS_6half_tESM_NSA_8TiledMMAINSA_8MMA_AtomIJNSA_26SM100_MMA_F16BF16_2x1SM_SSISM_SM_fLi128ELi64ELNSA_4UMMA5MajorE0ELSR_0ELNSQ_7ScaleInE0ELSS_0EEEEEENSA_6LayoutINSB_IJSE_SE_SE_EEENSB_IJNSC_ILi0EEESX_SX_EEEEENSB_IJNSA_10UnderscoreES10_S10_EEEEENS7_6detail27Sm100ImplicitGemmTileTraitsINSA_25SM100_TMA_2SM_LOAD_IM2COLENSA_14ComposedLayoutINSA_7SwizzleILi2ELi4ELi3EEENSA_18smem_ptr_flag_bitsILi16EEENSV_INSB_IJNSC_ILi8EEESJ_EEENSB_IJSJ_SE_EEEEEEEvEENS14_INSA_18SM100_TMA_2SM_LOADES1F_vEEEENS_8epilogue10collective18CollectiveEpilogueINS1K_23Sm100TmaWarpSpecializedILi3ELi2ELi16ELb1ELb0EEEJNSB_IJSI_SI_SK_EEENSB_IJNSV_ISI_SE_EENSV_INSB_IJNSC_ILi16EEESD_EEENSB_IJSE_SJ_EEEEEEEESM_NSB_IJNSB_IJllllEEESE_SX_EEESM_S1X_NS1K_6fusion15FusionCallbacksIS1O_NS1Y_17LinearCombinationISM_fSM_fLNS_15FloatRoundStyleE2EEES1P_S1V_JEEENSA_5SM1004TMEM4LOAD26SM100_TMEM_LOAD_32dp32b16xENSA_20SM90_TMA_LOAD_IM2COLENS16_INS17_ILi1ELi4ELi3EEES1A_NSV_INSB_IJS1B_S1R_EEENSB_IJS1R_SE_EEEEEEENSA_39AutoVectorizingCopyWithAssumedAlignmentILi128EEENSA_21SM90_TMA_STORE_IM2COLES2D_S2F_S2F_EEEvvEEEEvNT_6ParamsE --------------------------
	.section	.nv.info._ZN7cutlass13device_kernelINS_4conv6kernel13ConvUniversalINS1_16ConvProblemShapeILNS1_8OperatorE0ELi3EEENS1_10collective14CollectiveConvINS1_47MainloopSm100TmaUmmaWarpSpecializedImplicitGemmILS5_0ELi35ELi3ELi1ELi2EN4cute5tupleIJNSA_1CILi2EEENSC_ILi1EEESE_EEEEENSB_IJNSC_ILi128EEENSC_ILi64EEENSB_IJNSC_ILi32EEEEEEEEENS_6half_tESM_NSA_8TiledMMAINSA_8MMA_AtomIJNSA_26SM100_MMA_F16BF16_2x1SM_SSISM_SM_fLi128ELi64ELNSA_4UMMA5MajorE0ELSR_0ELNSQ_7ScaleInE0ELSS_0EEEEEENSA_6LayoutINSB_IJSE_SE_SE_EEENSB_IJNSC_ILi0EEESX_SX_EEEEENSB_IJNSA_10UnderscoreES10_S10_EEEEENS7_6detail27Sm100ImplicitGemmTileTraitsINSA_25SM100_TMA_2SM_LOAD_IM2COLENSA_14ComposedLayoutINSA_7SwizzleILi2ELi4ELi3EEENSA_18smem_ptr_flag_bitsILi16EEENSV_INSB_IJNSC_ILi8EEESJ_EEENSB_IJSJ_SE_EEEEEEEvEENS14_INSA_18SM100_TMA_2SM_LOADES1F_vEEEENS_8epilogue10collective18CollectiveEpilogueINS1K_23Sm100TmaWarpSpecializedILi3ELi2ELi16ELb1ELb0EEEJNSB_IJSI_SI_SK_EEENSB_IJNSV_ISI_SE_EENSV_INSB_IJNSC_ILi16EEESD_EEENSB_IJSE_SJ_EEEEEEEESM_NSB_IJNSB_IJllllEEESE_SX_EEESM_S1X_NS1K_6fusion15FusionCallbacksIS1O_NS1Y_17LinearCombinationISM_fSM_fLNS_15FloatRoundStyleE2EEES1P_S1V_JEEENSA_5SM1004TMEM4LOAD26SM100_TMEM_LOAD_32dp32b16xENSA_20SM90_TMA_LOAD_IM2COLENS16_INS17_ILi1ELi4ELi3EEES1A_NSV_INSB_IJS1B_S1R_EEENSB_IJS1R_SE_EEEEEEENSA_39AutoVectorizingCopyWithAssumedAlignmentILi128EEENSA_21SM90_TMA_STORE_IM2COLES2D_S2F_S2F_EEEvvEEEEvNT_6ParamsE,"",@"SHT_CUDA_INFO"
	.sectionflags	@""
	.align	4


	//----- nvinfo : EIATTR_CUDA_API_VERSION
	.align		4
        /*0000*/ 	.byte	0x04, 0x37
        /*0002*/ 	.short	(.L_31 - .L_30)
.L_30:
        /*0004*/ 	.word	0x00000082


	//----- nvinfo : EIATTR_KPARAM_INFO
	.align		4
.L_31:
        /*0008*/ 	.byte	0x04, 0x17
        /*000a*/ 	.short	(.L_33 - .L_32)
.L_32:
        /*000c*/ 	.word	0x00000000
        /*0010*/ 	.short	0x0000
        /*0012*/ 	.short	0x0000
        /*0014*/ 	.byte	0x00, 0xf0, 0x01, 0x24


	//----- nvinfo : EIATTR_AT_ENTRY_FRAGMENTS
	.align		4
.L_33:
        /*0018*/ 	.byte	0x04, 0x4f
        /*001a*/ 	.short	(.L_35 - .L_34)


	//   ....[0]....
.L_34:
        /*001c*/ 	.word	0x00000007


	//----- nvinfo : EIATTR_RESERVED_SMEM_USED
	.align		4
.L_35:
        /*0020*/ 	.byte	0x01, 0x41
	.zero		2


	//----- nvinfo : EIATTR_SPARSE_MMA_MASK
	.align		4
        /*0024*/ 	.byte	0x03, 0x50
        /*0026*/ 	.short	0x0000


	//----- nvinfo : EIATTR_TCGEN05_2CTA_USED
	.align		4
        /*0028*/ 	.byte	0x01, 0x52
	.zero		2


	//----- nvinfo : EIATTR_MAXREG_COUNT
	.align		4
        /*002c*/ 	.byte	0x03, 0x1b
        /*002e*/ 	.short	0x00ff


	//----- nvinfo : EIATTR_NUM_BARRIERS
	.align		4
        /*0030*/ 	.byte	0x02, 0x4c
        /*0032*/ 	.byte	0x07
	.zero		1


	//----- nvinfo : EIATTR_EXTERNS
	.align		4
        /*0034*/ 	.byte	0x04, 0x0f
        /*0036*/ 	.short	(.L_37 - .L_36)


	//   ....[0]....
	.align		4
.L_36:
        /*0038*/ 	.word	index@(__assertfail)


	//----- nvinfo : EIATTR_MERCURY_ISA_VERSION
	.align		4
.L_37:
        /*003c*/ 	.byte	0x03, 0x5f
        /*003e*/ 	.short	0x0101


	//----- nvinfo : EIATTR_INT_WARP_WIDE_INSTR_OFFSETS
	.align		4
        /*0040*/ 	.byte	0x04, 0x31
        /*0042*/ 	.short	(.L_39 - .L_38)


	//   ....[0]....
.L_38:
        /*0044*/ 	.word	0x00001040


	//   ....[1]....
        /*0048*/ 	.word	0x000010f0


	//   ....[2]....
        /*004c*/ 	.word	0x00005a80


	//   ....[3]....
        /*0050*/ 	.word	0x00005aa0


	//   ....[4]....
        /*0054*/ 	.word	0x00005ad0


	//   ....[5]....
        /*0058*/ 	.word	0x000067f0


	//   ....[6]....
        /*005c*/ 	.word	0x00006950


	//   ....[7]....
        /*0060*/ 	.word	0x000069b0


	//   ....[8]....
        /*0064*/ 	.word	0x00006b50


	//   ....[9]....
        /*0068*/ 	.word	0x00006c30


	//   ....[10]....
        /*006c*/ 	.word	0x00006cc0


	//----- nvinfo : EIATTR_COOP_GROUP_MASK_REGIDS
	.align		4
.L_39:
        /*0070*/ 	.byte	0x04, 0x29
        /*0072*/ 	.short	(.L_41 - .L_40)


	//   ....[0]....
.L_40:
        /*0074*/ 	.word	0xffffffff


	//   ....[1]....
        /*0078*/ 	.word	0xffffffff


	//   ....[2]....
        /*007c*/ 	.word	0xffffffff


	//   ....[3]....
        /*0080*/ 	.word	0xffffffff


	//   ....[4]....
        /*0084*/ 	.word	0xffffffff


	//   ....[5]....
        /*0088*/ 	.word	0xffffffff


	//   ....[6]....
        /*008c*/ 	.word	0xffffffff


	//   ....[7]....
        /*0090*/ 	.word	0xffffffff


	//   ....[8]....
        /*0094*/ 	.word	0xffffffff


	//   ....[9]....
        /*0098*/ 	.word	0xffffffff


	//   ....[10]....
        /*009c*/ 	.word	0xffffffff


	//   ....[11]....
        /*00a0*/ 	.word	0xffffffff


	//   ....[12]....
        /*00a4*/ 	.word	0xffffffff


	//----- nvinfo : EIATTR_COOP_GROUP_INSTR_OFFSETS
	.align		4
.L_41:
        /*00a8*/ 	.byte	0x04, 0x28
        /*00aa*/ 	.short	(.L_43 - .L_42)


	//   ....[0]....
.L_42:
        /*00ac*/ 	.word	0x000000d0


	//   ....[1]....
        /*00b0*/ 	.word	0x00000540


	//   ....[2]....
        /*00b4*/ 	.word	0x00000af0


	//   ....[3]....
        /*00b8*/ 	.word	0x00000c70


	//   ....[4]....
        /*00bc*/ 	.word	0x00000d70


	//   ....[5]....
        /*00c0*/ 	.word	0x00000ec0


	//   ....[6]....
        /*00c4*/ 	.word	0x00001160


	//   ....[7]....
        /*00c8*/ 	.word	0x00002a90


	//   ....[8]....
        /*00cc*/ 	.word	0x00004a40


	//   ....[9]....
        /*00d0*/ 	.word	0x00004f10


	//   ....[10]....
        /*00d4*/ 	.word	0x00004f40


	//   ....[11]....
        /*00d8*/ 	.word	0x00005990


	//   ....[12]....
        /*00dc*/ 	.word	0x00005ba0


	//----- nvinfo : EIATTR_VRC_CTA_INIT_COUNT
	.align		4
.L_43:
        /*00e0*/ 	.byte	0x02, 0x4a
        /*00e2*/ 	.byte	0x80
	.zero		1


	//----- nvinfo : EIATTR_SYSCALL_OFFSETS
	.align		4
        /*00e4*/ 	.byte	0x04, 0x46
        /*00e6*/ 	.short	(.L_45 - .L_44)


	//   ....[0]....
.L_44:
        /*00e8*/ 	.word	0x00007920


	//   ....[1]....
        /*00ec*/ 	.word	0x00007a10


	//   ....[2]....
        /*00f0*/ 	.word	0x000083d0


	//   ....[3]....
        /*00f4*/ 	.word	0x00008da0


	//----- nvinfo : EIATTR_MBARRIER_INSTR_OFFSETS
	.align		4
.L_45:
        /*00f8*/ 	.byte	0x04, 0x39
        /*00fa*/ 	.short	(.L_47 - .L_46)


	//   ....[0]....
.L_46:
        /*00fc*/ 	.word	0x00000670
        /*0100*/ 	.word	0x000000ff
        /*0104*/ 	.word	0x00000000
        /*0108*/ 	.short	0x0100
        /*010a*/ 	.byte	0x04
	.zero		1


	//   ....[1]....
        /*010c*/ 	.word	0x00000680
        /*0110*/ 	.word	0x000000ff
        /*0114*/ 	.word	0x00000118
        /*0118*/ 	.short	0x0100
        /*011a*/ 	.byte	0x04
	.zero		1


	//   ....[2]....
        /*011c*/ 	.word	0x00000690
        /*0120*/ 	.word	0x000000ff
        /*0124*/ 	.word	0x00000008
        /*0128*/ 	.short	0x0100
        /*012a*/ 	.byte	0x04
	.zero		1


	//   ....[3]....
        /*012c*/ 	.word	0x000006a0
        /*0130*/ 	.word	0x000000ff
        /*0134*/ 	.word	0x00000120
        /*0138*/ 	.short	0x0100
        /*013a*/ 	.byte	0x04
	.zero		1


	//   ....[4]....
        /*013c*/ 	.word	0x000006b0
        /*0140*/ 	.word	0x000000ff
        /*0144*/ 	.word	0x00000010
        /*0148*/ 	.short	0x0100
        /*014a*/ 	.byte	0x04
	.zero		1


	//   ....[5]....
        /*014c*/ 	.word	0x000006c0
        /*0150*/ 	.word	0x000000ff
        /*0154*/ 	.word	0x00000128
        /*0158*/ 	.short	0x0100
        /*015a*/ 	.byte	0x04
	.zero		1


	//   ....[6]....
        /*015c*/ 	.word	0x000006d0
        /*0160*/ 	.word	0x000000ff
        /*0164*/ 	.word	0x00000018
        /*0168*/ 	.short	0x0100
        /*016a*/ 	.byte	0x04
	.zero		1


	//   ....[7]....
        /*016c*/ 	.word	0x000006e0
        /*0170*/ 	.word	0x000000ff
        /*0174*/ 	.word	0x00000130
        /*0178*/ 	.short	0x0100
        /*017a*/ 	.byte	0x04
	.zero		1


	//   ....[8]....
        /*017c*/ 	.word	0x000006f0
        /*0180*/ 	.word	0x000000ff
        /*0184*/ 	.word	0x00000020
        /*0188*/ 	.short	0x0100
        /*018a*/ 	.byte	0x04
	.zero		1


	//   ....[9]....
        /*018c*/ 	.word	0x00000700
        /*0190*/ 	.word	0x000000ff
        /*0194*/ 	.word	0x00000138
        /*0198*/ 	.short	0x0100
        /*019a*/ 	.byte	0x04
	.zero		1


	//   ....[10]....
        /*019c*/ 	.word	0x00000710
        /*01a0*/ 	.word	0x000000ff
        /*01a4*/ 	.word	0x00000028
        /*01a8*/ 	.short	0x0100
        /*01aa*/ 	.byte	0x04
	.zero		1


	//   ....[11]....
        /*01ac*/ 	.word	0x00000720
        /*01b0*/ 	.word	0x000000ff
        /*01b4*/ 	.word	0x00000140
        /*01b8*/ 	.short	0x0100
        /*01ba*/ 	.byte	0x04
	.zero		1


	//   ....[12]....
        /*01bc*/ 	.word	0x00000730
        /*01c0*/ 	.word	0x000000ff
        /*01c4*/ 	.word	0x00000030
        /*01c8*/ 	.short	0x0100
        /*01ca*/ 	.byte	0x04
	.zero		1


	//   ....[13]....
        /*01cc*/ 	.word	0x00000740
        /*01d0*/ 	.word	0x000000ff
        /*01d4*/ 	.word	0x00000148
        /*01d8*/ 	.short	0x0100
        /*01da*/ 	.byte	0x04
	.zero		1


	//   ....[14]....
        /*01dc*/ 	.word	0x00000750
        /*01e0*/ 	.word	0x000000ff
        /*01e4*/ 	.word	0x00000038
        /*01e8*/ 	.short	0x0100
        /*01ea*/ 	.byte	0x04
	.zero		1


	//   ....[15]....
        /*01ec*/ 	.word	0x00000760
        /*01f0*/ 	.word	0x000000ff
        /*01f4*/ 	.word	0x00000150
        /*01f8*/ 	.short	0x0100
        /*01fa*/ 	.byte	0x04
	.zero		1


	//   ....[16]....
        /*01fc*/ 	.word	0x00000770
        /*0200*/ 	.word	0x000000ff
        /*0204*/ 	.word	0x00000040
        /*0208*/ 	.short	0x0100
        /*020a*/ 	.byte	0x04
	.zero		1


	//   ....[17]....
        /*020c*/ 	.word	0x00000780
        /*0210*/ 	.word	0x000000ff
        /*0214*/ 	.word	0x00000158
        /*0218*/ 	.short	0x0100
        /*021a*/ 	.byte	0x04
	.zero		1


	//   ....[18]....
        /*021c*/ 	.word	0x00000790
        /*0220*/ 	.word	0x000000ff
        /*0224*/ 	.word	0x00000048
        /*0228*/ 	.short	0x0100
        /*022a*/ 	.byte	0x04
	.zero		1


	//   ....[19]....
        /*022c*/ 	.word	0x000007a0
        /*0230*/ 	.word	0x000000ff
        /*0234*/ 	.word	0x00000160
        /*0238*/ 	.short	0x0100
        /*023a*/ 	.byte	0x04
	.zero		1


	//   ....[20]....
        /*023c*/ 	.word	0x000007b0
        /*0240*/ 	.word	0x000000ff
        /*0244*/ 	.word	0x00000050
        /*0248*/ 	.short	0x0100
        /*024a*/ 	.byte	0x04
	.zero		1


	//   ....[21]....
        /*024c*/ 	.word	0x000007c0
        /*0250*/ 	.word	0x000000ff
        /*0254*/ 	.word	0x00000168
        /*0258*/ 	.short	0x0100
        /*025a*/ 	.byte	0x04
	.zero		1


	//   ....[22]....
        /*025c*/ 	.word	0x000007d0
        /*0260*/ 	.word	0x000000ff
        /*0264*/ 	.word	0x00000058
        /*0268*/ 	.short	0x0100
        /*026a*/ 	.byte	0x04
	.zero		1


	//   ....[23]....
        /*026c*/ 	.word	0x000007e0
        /*0270*/ 	.word	0x000000ff
        /*0274*/ 	.word	0x00000170
        /*0278*/ 	.short	0x0100
        /*027a*/ 	.byte	0x04
	.zero		1


	//   ....[24]....
        /*027c*/ 	.word	0x000007f0
        /*0280*/ 	.word	0x000000ff
        /*0284*/ 	.word	0x00000060
        /*0288*/ 	.short	0x0100
        /*028a*/ 	.byte	0x04
	.zero		1


	//   ....[25]....
        /*028c*/ 	.word	0x00000800
        /*0290*/ 	.word	0x000000ff
        /*0294*/ 	.word	0x00000178
        /*0298*/ 	.short	0x0100
        /*029a*/ 	.byte	0x04
	.zero		1


	//   ....[26]....
        /*029c*/ 	.word	0x00000810
        /*02a0*/ 	.word	0x000000ff
        /*02a4*/ 	.word	0x00000068
        /*02a8*/ 	.short	0x0100
        /*02aa*/ 	.byte	0x04
	.zero		1


	//   ....[27]....
        /*02ac*/ 	.word	0x00000820
        /*02b0*/ 	.word	0x000000ff
        /*02b4*/ 	.word	0x00000180
        /*02b8*/ 	.short	0x0100
        /*02ba*/ 	.byte	0x04
	.zero		1


	//   ....[28]....
        /*02bc*/ 	.word	0x00000830
        /*02c0*/ 	.word	0x000000ff
        /*02c4*/ 	.word	0x00000070
        /*02c8*/ 	.short	0x0100
        /*02ca*/ 	.byte	0x04
	.zero		1


	//   ....[29]....
        /*02cc*/ 	.word	0x00000840
        /*02d0*/ 	.word	0x000000ff
        /*02d4*/ 	.word	0x00000188
        /*02d8*/ 	.short	0x0100
        /*02da*/ 	.byte	0x04
	.zero		1


	//   ....[30]....
        /*02dc*/ 	.word	0x00000850
        /*02e0*/ 	.word	0x000000ff
        /*02e4*/ 	.word	0x00000078
        /*02e8*/ 	.short	0x0100
        /*02ea*/ 	.byte	0x04
	.zero		1


	//   ....[31]....
        /*02ec*/ 	.word	0x00000860
        /*02f0*/ 	.word	0x000000ff
        /*02f4*/ 	.word	0x00000190
        /*02f8*/ 	.short	0x0100
        /*02fa*/ 	.byte	0x04
	.zero		1


	//   ....[32]....
        /*02fc*/ 	.word	0x00000870
        /*0300*/ 	.word	0x000000ff
        /*0304*/ 	.word	0x00000080
        /*0308*/ 	.short	0x0100
        /*030a*/ 	.byte	0x04
	.zero		1


	//   ....[33]....
        /*030c*/ 	.word	0x00000880
        /*0310*/ 	.word	0x000000ff
        /*0314*/ 	.word	0x00000198
        /*0318*/ 	.short	0x0100
        /*031a*/ 	.byte	0x04
	.zero		1


	//   ....[34]....
        /*031c*/ 	.word	0x00000890
        /*0320*/ 	.word	0x000000ff
        /*0324*/ 	.word	0x00000088
        /*0328*/ 	.short	0x0100
        /*032a*/ 	.byte	0x04
	.zero		1


	//   ....[35]....
        /*032c*/ 	.word	0x000008a0
        /*0330*/ 	.word	0x000000ff
        /*0334*/ 	.word	0x000001a0
        /*0338*/ 	.short	0x0100
        /*033a*/ 	.byte	0x04
	.zero		1


	//   ....[36]....
        /*033c*/ 	.word	0x000008b0
        /*0340*/ 	.word	0x000000ff
        /*0344*/ 	.word	0x00000090
        /*0348*/ 	.short	0x0100
        /*034a*/ 	.byte	0x04
	.zero		1


	//   ....[37]....
        /*034c*/ 	.word	0x000008c0
        /*0350*/ 	.word	0x000000ff
        /*0354*/ 	.word	0x000001a8
        /*0358*/ 	.short	0x0100
        /*035a*/ 	.byte	0x04
	.zero		1


	//   ....[38]....
        /*035c*/ 	.word	0x000008d0
        /*0360*/ 	.word	0x000000ff
        /*0364*/ 	.word	0x00000098
        /*0368*/ 	.short	0x0100
        /*036a*/ 	.byte	0x04
	.zero		1


	//   ....[39]....
        /*036c*/ 	.word	0x000008e0
        /*0370*/ 	.word	0x000000ff
        /*0374*/ 	.word	0x000001b0
        /*0378*/ 	.short	0x0100
        /*037a*/ 	.byte	0x04
	.zero		1


	//   ....[40]....
        /*037c*/ 	.word	0x000008f0
        /*0380*/ 	.word	0x000000ff
        /*0384*/ 	.word	0x000000a0
        /*0388*/ 	.short	0x0100
        /*038a*/ 	.byte	0x04
	.zero		1


	//   ....[41]....
        /*038c*/ 	.word	0x00000900
        /*0390*/ 	.word	0x000000ff
        /*0394*/ 	.word	0x000001b8
        /*0398*/ 	.short	0x0100
        /*039a*/ 	.byte	0x04
	.zero		1


	//   ....[42]....
        /*039c*/ 	.word	0x00000910
        /*03a0*/ 	.word	0x000000ff
        /*03a4*/ 	.word	0x000000a8
        /*03a8*/ 	.short	0x0100
        /*03aa*/ 	.byte	0x04
	.zero		1


	//   ....[43]....
        /*03ac*/ 	.word	0x00000920
        /*03b0*/ 	.word	0x000000ff
        /*03b4*/ 	.word	0x000001c0
        /*03b8*/ 	.short	0x0100
        /*03ba*/ 	.byte	0x04
	.zero		1


	//   ....[44]....
        /*03bc*/ 	.word	0x00000930
        /*03c0*/ 	.word	0x000000ff
        /*03c4*/ 	.word	0x000000b0
        /*03c8*/ 	.short	0x0100
        /*03ca*/ 	.byte	0x04
	.zero		1


	//   ....[45]....
        /*03cc*/ 	.word	0x00000940
        /*03d0*/ 	.word	0x000000ff
        /*03d4*/ 	.word	0x000001c8
        /*03d8*/ 	.short	0x0100
        /*03da*/ 	.byte	0x04
	.zero		1


	//   ....[46]....
        /*03dc*/ 	.word	0x00000950
        /*03e0*/ 	.word	0x000000ff
        /*03e4*/ 	.word	0x000000b8
        /*03e8*/ 	.short	0x0100
        /*03ea*/ 	.byte	0x04
	.zero		1


	//   ....[47]....
        /*03ec*/ 	.word	0x00000960
        /*03f0*/ 	.word	0x000000ff
        /*03f4*/ 	.word	0x000001d0
        /*03f8*/ 	.short	0x0100
        /*03fa*/ 	.byte	0x04
	.zero		1


	//   ....[48]....
        /*03fc*/ 	.word	0x00000970
        /*0400*/ 	.word	0x000000ff
        /*0404*/ 	.word	0x000000c0
        /*0408*/ 	.short	0x0100
        /*040a*/ 	.byte	0x04
	.zero		1


	//   ....[49]....
        /*040c*/ 	.word	0x00000980
        /*0410*/ 	.word	0x000000ff
        /*0414*/ 	.word	0x000001d8
        /*0418*/ 	.short	0x0100
        /*041a*/ 	.byte	0x04
	.zero		1


	//   ....[50]....
        /*041c*/ 	.word	0x00000990
        /*0420*/ 	.word	0x000000ff
        /*0424*/ 	.word	0x000000c8
        /*0428*/ 	.short	0x0100
        /*042a*/ 	.byte	0x04
	.zero		1


	//   ....[51]....
        /*042c*/ 	.word	0x000009a0
        /*0430*/ 	.word	0x000000ff
        /*0434*/ 	.word	0x000001e0
        /*0438*/ 	.short	0x0100
        /*043a*/ 	.byte	0x04
	.zero		1


	//   ....[52]....
        /*043c*/ 	.word	0x000009b0
        /*0440*/ 	.word	0x000000ff
        /*0444*/ 	.word	0x000000d0
        /*0448*/ 	.short	0x0100
        /*044a*/ 	.byte	0x04
	.zero		1


	//   ....[53]....
        /*044c*/ 	.word	0x000009c0
        /*0450*/ 	.word	0x000000ff
        /*0454*/ 	.word	0x000001e8
        /*0458*/ 	.short	0x0100
        /*045a*/ 	.byte	0x04
	.zero		1


	//   ....[54]....
        /*045c*/ 	.word	0x000009d0
        /*0460*/ 	.word	0x000000ff
        /*0464*/ 	.word	0x000000d8
        /*0468*/ 	.short	0x0100
        /*046a*/ 	.byte	0x04
	.zero		1


	//   ....[55]....
        /*046c*/ 	.word	0x000009e0
        /*0470*/ 	.word	0x000000ff
        /*0474*/ 	.word	0x000001f0
        /*0478*/ 	.short	0x0100
        /*047a*/ 	.byte	0x04
	.zero		1


	//   ....[56]....
        /*047c*/ 	.word	0x000009f0
        /*0480*/ 	.word	0x000000ff
        /*0484*/ 	.word	0x000000e0
        /*0488*/ 	.short	0x0100
        /*048a*/ 	.byte	0x04
	.zero		1


	//   ....[57]....
        /*048c*/ 	.word	0x00000a00
        /*0490*/ 	.word	0x000000ff
        /*0494*/ 	.word	0x000001f8
        /*0498*/ 	.short	0x0100
        /*049a*/ 	.byte	0x04
	.zero		1


	//   ....[58]....
        /*049c*/ 	.word	0x00000a10
        /*04a0*/ 	.word	0x000000ff
        /*04a4*/ 	.word	0x000000e8
        /*04a8*/ 	.short	0x0100
        /*04aa*/ 	.byte	0x04
	.zero		1


	//   ....[59]....
        /*04ac*/ 	.word	0x00000a20
        /*04b0*/ 	.word	0x000000ff
        /*04b4*/ 	.word	0x00000200
        /*04b8*/ 	.short	0x0100
        /*04ba*/ 	.byte	0x04
	.zero		1


	//   ....[60]....
        /*04bc*/ 	.word	0x00000a30
        /*04c0*/ 	.word	0x000000ff
        /*04c4*/ 	.word	0x000000f0
        /*04c8*/ 	.short	0x0100
        /*04ca*/ 	.byte	0x04
	.zero		1


	//   ....[61]....
        /*04cc*/ 	.word	0x00000a40
        /*04d0*/ 	.word	0x000000ff
        /*04d4*/ 	.word	0x00000208
        /*04d8*/ 	.short	0x0100
        /*04da*/ 	.byte	0x04
	.zero		1


	//   ....[62]....
        /*04dc*/ 	.word	0x00000a50
        /*04e0*/ 	.word	0x000000ff
        /*04e4*/ 	.word	0x000000f8
        /*04e8*/ 	.short	0x0100
        /*04ea*/ 	.byte	0x04
	.zero		1


	//   ....[63]....
        /*04ec*/ 	.word	0x00000a60
        /*04f0*/ 	.word	0x000000ff
        /*04f4*/ 	.word	0x00000210
        /*04f8*/ 	.short	0x0100
        /*04fa*/ 	.byte	0x04
	.zero		1


	//   ....[64]....
        /*04fc*/ 	.word	0x00000a70
        /*0500*/ 	.word	0x000000ff
        /*0504*/ 	.word	0x00000100
        /*0508*/ 	.short	0x0100
        /*050a*/ 	.byte	0x04
	.zero		1


	//   ....[65]....
        /*050c*/ 	.word	0x00000a80
        /*0510*/ 	.word	0x000000ff
        /*0514*/ 	.word	0x00000218
        /*0518*/ 	.short	0x0100
        /*051a*/ 	.byte	0x04
	.zero		1


	//   ....[66]....
        /*051c*/ 	.word	0x00000a90
        /*0520*/ 	.word	0x000000ff
        /*0524*/ 	.word	0x00000108
        /*0528*/ 	.short	0x0100
        /*052a*/ 	.byte	0x04
	.zero		1


	//   ....[67]....
        /*052c*/ 	.word	0x00000aa0
        /*0530*/ 	.word	0x000000ff
        /*0534*/ 	.word	0x00000220
        /*0538*/ 	.short	0x0100
        /*053a*/ 	.byte	0x04
	.zero		1


	//   ....[68]....
        /*053c*/ 	.word	0x00000ab0
        /*0540*/ 	.word	0x000000ff
        /*0544*/ 	.word	0x00000110
        /*0548*/ 	.short	0x0100
        /*054a*/ 	.byte	0x04
	.zero		1


	//   ....[69]....
        /*054c*/ 	.word	0x00000ac0
        /*0550*/ 	.word	0x000000ff
        /*0554*/ 	.word	0x00000228
        /*0558*/ 	.short	0x0100
        /*055a*/ 	.byte	0x04
	.zero		1


	//   ....[70]....
        /*055c*/ 	.word	0x00000c00
        /*0560*/ 	.word	0x000000ff
        /*0564*/ 	.word	0x00000230
        /*0568*/ 	.short	0x0100
        /*056a*/ 	.byte	0x04
	.zero		1


	//   ....[71]....
        /*056c*/ 	.word	0x00000c10
        /*0570*/ 	.word	0x000000ff
        /*0574*/ 	.word	0x00000248
        /*0578*/ 	.short	0x0100
        /*057a*/ 	.byte	0x04
	.zero		1


	//   ....[72]....
        /*057c*/ 	.word	0x00000c20
        /*0580*/ 	.word	0x000000ff
        /*0584*/ 	.word	0x00000238
        /*0588*/ 	.short	0x0100
        /*058a*/ 	.byte	0x04
	.zero		1


	//   ....[73]....
        /*058c*/ 	.word	0x00000c30
        /*0590*/ 	.word	0x000000ff
        /*0594*/ 	.word	0x00000250
        /*0598*/ 	.short	0x0100
        /*059a*/ 	.byte	0x04
	.zero		1


	//   ....[74]....
        /*059c*/ 	.word	0x00000c40
        /*05a0*/ 	.word	0x000000ff
        /*05a4*/ 	.word	0x00000240
        /*05a8*/ 	.short	0x0100
        /*05aa*/ 	.byte	0x04
	.zero		1


	//   ....[75]....
        /*05ac*/ 	.word	0x00000c50
        /*05b0*/ 	.word	0x000000ff
        /*05b4*/ 	.word	0x00000258
        /*05b8*/ 	.short	0x0100
        /*05ba*/ 	.byte	0x04
	.zero		1


	//   ....[76]....
        /*05bc*/ 	.word	0x00000d40
        /*05c0*/ 	.word	0x000000ff
        /*05c4*/ 	.word	0x00000260
        /*05c8*/ 	.short	0x0100
        /*05ca*/ 	.byte	0x04
	.zero		1


	//   ....[77]....
        /*05cc*/ 	.word	0x00000d50
        /*05d0*/ 	.word	0x000000ff
        /*05d4*/ 	.word	0x00000268
        /*05d8*/ 	.short	0x0100
        /*05da*/ 	.byte	0x04
	.zero		1


	//   ....[78]....
        /*05dc*/ 	.word	0x00000e90
        /*05e0*/ 	.word	0x000000ff
        /*05e4*/ 	.word	0x00000270
        /*05e8*/ 	.short	0x0100
        /*05ea*/ 	.byte	0x06
	.zero		1


	//   ....[79]....
        /*05ec*/ 	.word	0x00000ea0
        /*05f0*/ 	.word	0x000000ff
        /*05f4*/ 	.word	0x00000278
        /*05f8*/ 	.short	0x0100
        /*05fa*/ 	.byte	0x06
	.zero		1


	//   ....[80]....
        /*05fc*/ 	.word	0x00000fe0
        /*0600*/ 	.word	0x000000ff
        /*0604*/ 	.word	0x00000280
        /*0608*/ 	.short	0x0100
        /*060a*/ 	.byte	0x04
	.zero		1


	//   ....[81]....
        /*060c*/ 	.word	0x00000ff0
        /*0610*/ 	.word	0x000000ff
        /*0614*/ 	.word	0x00000290
        /*0618*/ 	.short	0x0100
        /*061a*/ 	.byte	0x04
	.zero		1


	//   ....[82]....
        /*061c*/ 	.word	0x00001000
        /*0620*/ 	.word	0x000000ff
        /*0624*/ 	.word	0x00000288
        /*0628*/ 	.short	0x0100
        /*062a*/ 	.byte	0x04
	.zero		1


	//   ....[83]....
        /*062c*/ 	.word	0x00001010
        /*0630*/ 	.word	0x000000ff
        /*0634*/ 	.word	0x00000298
        /*0638*/ 	.short	0x0100
        /*063a*/ 	.byte	0x04
	.zero		1


	//   ....[84]....
        /*063c*/ 	.word	0x00001110
        /*0640*/ 	.word	0x000000ff
        /*0644*/ 	.word	0x000002a0
        /*0648*/ 	.short	0x0100
        /*064a*/ 	.byte	0x06
	.zero		1


	//   ....[85]....
        /*064c*/ 	.word	0x00001c70
        /*0650*/ 	.word	0x000000ff
        /*0654*/ 	.word	0x00000118
        /*0658*/ 	.short	0x010a
        /*065a*/ 	.byte	0x04
	.zero		1


	//   ....[86]....
        /*065c*/ 	.word	0x00001fc0
        /*0660*/ 	.word	0x000000ff
        /*0664*/ 	.word	0x00000118
        /*0668*/ 	.short	0x010a
        /*066a*/ 	.byte	0x09
	.zero		1


	//   ....[87]....
        /*066c*/ 	.word	0x00002170
        /*0670*/ 	.word	0x000000ff
        /*0674*/ 	.word	0x00000118
        /*0678*/ 	.short	0x010a
        /*067a*/ 	.byte	0x08
	.zero		1


	//   ....[88]....
        /*067c*/ 	.word	0x000023a0
        /*0680*/ 	.word	0x000000ff
        /*0684*/ 	.word	0x00000268
        /*0688*/ 	.short	0x0101
        /*068a*/ 	.byte	0x1e
	.zero		1


	//   ....[89]....
        /*068c*/ 	.word	0x000023d0
        /*0690*/ 	.word	0x000000ff
        /*0694*/ 	.word	0x00000118
        /*0698*/ 	.short	0x010a
        /*069a*/ 	.byte	0x04
	.zero		1


	//   ....[90]....
        /*069c*/ 	.word	0x000026b0
        /*06a0*/ 	.word	0x000000ff
        /*06a4*/ 	.word	0x00000118
        /*06a8*/ 	.short	0x010a
        /*06aa*/ 	.byte	0x09
	.zero		1


	//   ....[91]....
        /*06ac*/ 	.word	0x00002860
        /*06b0*/ 	.word	0x000000ff
        /*06b4*/ 	.word	0x00000118
        /*06b8*/ 	.short	0x010a
        /*06ba*/ 	.byte	0x08
	.zero		1


	//   ....[92]....
        /*06bc*/ 	.word	0x00002aa0
        /*06c0*/ 	.word	0x000000ff
        /*06c4*/ 	.word	0x00000270
        /*06c8*/ 	.short	0x010a
        /*06ca*/ 	.byte	0x1e
	.zero		1


	//   ....[93]....
        /*06cc*/ 	.word	0x00002b60
        /*06d0*/ 	.word	0x000000ff
        /*06d4*/ 	.word	0x00000000
        /*06d8*/ 	.short	0x0101
        /*06da*/ 	.byte	0x04
	.zero		1


	//   ....[94]....
        /*06dc*/ 	.word	0x00003160
        /*06e0*/ 	.word	0x000000ff
        /*06e4*/ 	.word	0x00000000
        /*06e8*/ 	.short	0x010a
        /*06ea*/ 	.byte	0x04
	.zero		1


	//   ....[95]....
        /*06ec*/ 	.word	0x00003200
        /*06f0*/ 	.word	0x000000ff
        /*06f4*/ 	.word	0x00000000
        /*06f8*/ 	.short	0x010a
        /*06fa*/ 	.byte	0x05
	.zero		1


	//   ....[96]....
        /*06fc*/ 	.word	0x000032a0
        /*0700*/ 	.word	0x000000ff
        /*0704*/ 	.word	0x00000000
        /*0708*/ 	.short	0x010a
        /*070a*/ 	.byte	0x05
	.zero		1


	//   ....[97]....
        /*070c*/ 	.word	0x00003340
        /*0710*/ 	.word	0x000000ff
        /*0714*/ 	.word	0x00000000
        /*0718*/ 	.short	0x010a
        /*071a*/ 	.byte	0x05
	.zero		1


	//   ....[98]....
        /*071c*/ 	.word	0x000033e0
        /*0720*/ 	.word	0x000000ff
        /*0724*/ 	.word	0x00000000
        /*0728*/ 	.short	0x010a
        /*072a*/ 	.byte	0x05
	.zero		1


	//   ....[99]....
        /*072c*/ 	.word	0x00003480
        /*0730*/ 	.word	0x000000ff
        /*0734*/ 	.word	0x00000000
        /*0738*/ 	.short	0x010a
        /*073a*/ 	.byte	0x05
	.zero		1


	//   ....[100]....
        /*073c*/ 	.word	0x00003520
        /*0740*/ 	.word	0x000000ff
        /*0744*/ 	.word	0x00000000
        /*0748*/ 	.short	0x010a
        /*074a*/ 	.byte	0x05
	.zero		1


	//   ....[101]....
        /*074c*/ 	.word	0x000035c0
        /*0750*/ 	.word	0x000000ff
        /*0754*/ 	.word	0x00000000
        /*0758*/ 	.short	0x010a
        /*075a*/ 	.byte	0x05
	.zero		1


	//   ....[102]....
        /*075c*/ 	.word	0x00003660
        /*0760*/ 	.word	0x000000ff
        /*0764*/ 	.word	0x00000000
        /*0768*/ 	.short	0x010a
        /*076a*/ 	.byte	0x05
	.zero		1


	//   ....[103]....
        /*076c*/ 	.word	0x00003700
        /*0770*/ 	.word	0x000000ff
        /*0774*/ 	.word	0x00000000
        /*0778*/ 	.short	0x010a
        /*077a*/ 	.byte	0x05
	.zero		1


	//   ....[104]....
        /*077c*/ 	.word	0x000037a0
        /*0780*/ 	.word	0x000000ff
        /*0784*/ 	.word	0x00000000
        /*0788*/ 	.short	0x010a
        /*078a*/ 	.byte	0x05
	.zero		1


	//   ....[105]....
        /*078c*/ 	.word	0x00003840
        /*0790*/ 	.word	0x000000ff
        /*0794*/ 	.word	0x00000000
        /*0798*/ 	.short	0x010a
        /*079a*/ 	.byte	0x05
	.zero		1


	//   ....[106]....
        /*079c*/ 	.word	0x000038e0
        /*07a0*/ 	.word	0x000000ff
        /*07a4*/ 	.word	0x00000000
        /*07a8*/ 	.short	0x010a
        /*07aa*/ 	.byte	0x05
	.zero		1


	//   ....[107]....
        /*07ac*/ 	.word	0x00003980
        /*07b0*/ 	.word	0x000000ff
        /*07b4*/ 	.word	0x00000000
        /*07b8*/ 	.short	0x010a
        /*07ba*/ 	.byte	0x05
	.zero		1


	//   ....[108]....
        /*07bc*/ 	.word	0x00003a20
        /*07c0*/ 	.word	0x000000ff
        /*07c4*/ 	.word	0x00000000
        /*07c8*/ 	.short	0x010a
        /*07ca*/ 	.byte	0x05
	.zero		1


	//   ....[109]....
        /*07cc*/ 	.word	0x00003ac0
        /*07d0*/ 	.word	0x000000ff
        /*07d4*/ 	.word	0x00000000
        /*07d8*/ 	.short	0x010a
        /*07da*/ 	.byte	0x05
	.zero		1


	//   ....[110]....
        /*07dc*/ 	.word	0x00003b60
        /*07e0*/ 	.word	0x000000ff
        /*07e4*/ 	.word	0x00000000
        /*07e8*/ 	.short	0x010a
        /*07ea*/ 	.byte	0x05
	.zero		1


	//   ....[111]....
        /*07ec*/ 	.word	0x00003c00
        /*07f0*/ 	.word	0x000000ff
        /*07f4*/ 	.word	0x00000000
        /*07f8*/ 	.short	0x010a
        /*07fa*/ 	.byte	0x05
	.zero		1


	//   ....[112]....
        /*07fc*/ 	.word	0x00003ca0
        /*0800*/ 	.word	0x000000ff
        /*0804*/ 	.word	0x00000000
        /*0808*/ 	.short	0x010a
        /*080a*/ 	.byte	0x05
	.zero		1


	//   ....[113]....
        /*080c*/ 	.word	0x00003d40
        /*0810*/ 	.word	0x000000ff
        /*0814*/ 	.word	0x00000000
        /*0818*/ 	.short	0x010a
        /*081a*/ 	.byte	0x05
	.zero		1


	//   ....[114]....
        /*081c*/ 	.word	0x00003de0
        /*0820*/ 	.word	0x000000ff
        /*0824*/ 	.word	0x00000000
        /*0828*/ 	.short	0x010a
        /*082a*/ 	.byte	0x05
	.zero		1


	//   ....[115]....
        /*082c*/ 	.word	0x00003e80
        /*0830*/ 	.word	0x000000ff
        /*0834*/ 	.word	0x00000000
        /*0838*/ 	.short	0x010a
        /*083a*/ 	.byte	0x05
	.zero		1


	//   ....[116]....
        /*083c*/ 	.word	0x00003f20
        /*0840*/ 	.word	0x000000ff
        /*0844*/ 	.word	0x00000000
        /*0848*/ 	.short	0x010a
        /*084a*/ 	.byte	0x05
	.zero		1


	//   ....[117]....
        /*084c*/ 	.word	0x00003fc0
        /*0850*/ 	.word	0x000000ff
        /*0854*/ 	.word	0x00000000
        /*0858*/ 	.short	0x010a
        /*085a*/ 	.byte	0x05
	.zero		1


	//   ....[118]....
        /*085c*/ 	.word	0x00004060
        /*0860*/ 	.word	0x000000ff
        /*0864*/ 	.word	0x00000000
        /*0868*/ 	.short	0x010a
        /*086a*/ 	.byte	0x05
	.zero		1


	//   ....[119]....
        /*086c*/ 	.word	0x00004100
        /*0870*/ 	.word	0x000000ff
        /*0874*/ 	.word	0x00000000
        /*0878*/ 	.short	0x010a
        /*087a*/ 	.byte	0x05
	.zero		1


	//   ....[120]....
        /*087c*/ 	.word	0x000041a0
        /*0880*/ 	.word	0x000000ff
        /*0884*/ 	.word	0x00000000
        /*0888*/ 	.short	0x010a
        /*088a*/ 	.byte	0x05
	.zero		1


	//   ....[121]....
        /*088c*/ 	.word	0x00004240
        /*0890*/ 	.word	0x000000ff
        /*0894*/ 	.word	0x00000000
        /*0898*/ 	.short	0x010a
        /*089a*/ 	.byte	0x05
	.zero		1


	//   ....[122]....
        /*089c*/ 	.word	0x000042e0
        /*08a0*/ 	.word	0x000000ff
        /*08a4*/ 	.word	0x00000000
        /*08a8*/ 	.short	0x010a
        /*08aa*/ 	.byte	0x05
	.zero		1


	//   ....[123]....
        /*08ac*/ 	.word	0x00004380
        /*08b0*/ 	.word	0x000000ff
        /*08b4*/ 	.word	0x00000000
        /*08b8*/ 	.short	0x010a
        /*08ba*/ 	.byte	0x05
	.zero		1


	//   ....[124]....
        /*08bc*/ 	.word	0x00004420
        /*08c0*/ 	.word	0x000000ff
        /*08c4*/ 	.word	0x00000000
        /*08c8*/ 	.short	0x010a
        /*08ca*/ 	.byte	0x05
	.zero		1


	//   ....[125]....
        /*08cc*/ 	.word	0x000044c0
        /*08d0*/ 	.word	0x000000ff
        /*08d4*/ 	.word	0x00000000
        /*08d8*/ 	.short	0x010a
        /*08da*/ 	.byte	0x05
	.zero		1


	//   ....[126]....
        /*08dc*/ 	.word	0x00004560
        /*08e0*/ 	.word	0x000000ff
        /*08e4*/ 	.word	0x00000000
        /*08e8*/ 	.short	0x010a
        /*08ea*/ 	.byte	0x05
	.zero		1


	//   ....[127]....
        /*08ec*/ 	.word	0x00004600
        /*08f0*/ 	.word	0x000000ff
        /*08f4*/ 	.word	0x00000000
        /*08f8*/ 	.short	0x010a
        /*08fa*/ 	.byte	0x05
	.zero		1


	//   ....[128]....
        /*08fc*/ 	.word	0x000046b0
        /*0900*/ 	.word	0x00000000
        /*0904*/ 	.word	0x00000000
        /*0908*/ 	.short	0x010a
        /*090a*/ 	.byte	0xff
	.zero		1


	//   ....[129]....
        /*090c*/ 	.word	0x00004800
        /*0910*/ 	.word	0x000000ff
        /*0914*/ 	.word	0x00000278
        /*0918*/ 	.short	0x010a
        /*091a*/ 	.byte	0x04
	.zero		1


	//   ....[130]....
        /*091c*/ 	.word	0x000048a0
        /*0920*/ 	.word	0x000000ff
        /*0924*/ 	.word	0x00000270
        /*0928*/ 	.short	0x010a
        /*092a*/ 	.byte	0x04
	.zero		1


	//   ....[131]....
        /*092c*/ 	.word	0x00004940
        /*0930*/ 	.word	0x000000ff
        /*0934*/ 	.word	0x00000000
        /*0938*/ 	.short	0x0101
        /*093a*/ 	.byte	0x05
	.zero		1


	//   ....[132]....
        /*093c*/ 	.word	0x00004980
        /*0940*/ 	.word	0x000000ff
        /*0944*/ 	.word	0x00000278
        /*0948*/ 	.short	0x0106
        /*094a*/ 	.byte	0x04
	.zero		1


	//   ....[133]....
        /*094c*/ 	.word	0x000049c0
        /*0950*/ 	.word	0x00000000
        /*0954*/ 	.word	0x00000278
        /*0958*/ 	.short	0x010a
        /*095a*/ 	.byte	0xff
	.zero		1


	//   ....[134]....
        /*095c*/ 	.word	0x00004c10
        /*0960*/ 	.word	0x000000ff
        /*0964*/ 	.word	0x00000008
        /*0968*/ 	.short	0x010a
        /*096a*/ 	.byte	0x05
	.zero		1


	//   ....[135]....
        /*096c*/ 	.word	0x00004c30
        /*0970*/ 	.word	0x000000ff
        /*0974*/ 	.word	0x00000008
        /*0978*/ 	.short	0x010a
        /*097a*/ 	.byte	0x05
	.zero		1


	//   ....[136]....
        /*097c*/ 	.word	0x00004dc0
        /*0980*/ 	.word	0x000000ff
        /*0984*/ 	.word	0x00000008
        /*0988*/ 	.short	0x010a
        /*098a*/ 	.byte	0x05
	.zero		1


	//   ....[137]....
        /*098c*/ 	.word	0x00004de0
        /*0990*/ 	.word	0x000000ff
        /*0994*/ 	.word	0x00000008
        /*0998*/ 	.short	0x010a
        /*099a*/ 	.byte	0x05
	.zero		1


	//   ....[138]....
        /*099c*/ 	.word	0x00004ea0
        /*09a0*/ 	.word	0x000000ff
        /*09a4*/ 	.word	0x00000000
        /*09a8*/ 	.short	0x0101
        /*09aa*/ 	.byte	0x04
	.zero		1


	//   ....[139]....
        /*09ac*/ 	.word	0x00005200
        /*09b0*/ 	.word	0x000000ff
        /*09b4*/ 	.word	0x00000270
        /*09b8*/ 	.short	0x010a
        /*09ba*/ 	.byte	0x11
	.zero		1


	//   ....[140]....
        /*09bc*/ 	.word	0x000052a0
        /*09c0*/ 	.word	0x000000ff
        /*09c4*/ 	.word	0x00000000
        /*09c8*/ 	.short	0x0101
        /*09ca*/ 	.byte	0x17
	.zero		1


	//   ....[141]....
        /*09cc*/ 	.word	0x000052e0
        /*09d0*/ 	.word	0x000000ff
        /*09d4*/ 	.word	0x00000290
        /*09d8*/ 	.short	0x010a
        /*09da*/ 	.byte	0x16
	.zero		1


	//   ....[142]....
        /*09dc*/ 	.word	0x00005390
        /*09e0*/ 	.word	0x000000ff
        /*09e4*/ 	.word	0x00000000
        /*09e8*/ 	.short	0x010a
        /*09ea*/ 	.byte	0x04
	.zero		1


	//   ....[143]....
        /*09ec*/ 	.word	0x000053d0
        /*09f0*/ 	.word	0x000000ff
        /*09f4*/ 	.word	0x00000000
        /*09f8*/ 	.short	0x010a
        /*09fa*/ 	.byte	0x0a
	.zero		1


	//   ....[144]....
        /*09fc*/ 	.word	0x000054f0
        /*0a00*/ 	.word	0x000000ff
        /*0a04*/ 	.word	0x00000000
        /*0a08*/ 	.short	0x010a
        /*0a0a*/ 	.byte	0x04
	.zero		1


	//   ....[145]....
        /*0a0c*/ 	.word	0x00005790
        /*0a10*/ 	.word	0x000000ff
        /*0a14*/ 	.word	0x00000000
        /*0a18*/ 	.short	0x010a
        /*0a1a*/ 	.byte	0x04
	.zero		1


	//   ....[146]....
        /*0a1c*/ 	.word	0x00005830
        /*0a20*/ 	.word	0x00000000
        /*0a24*/ 	.word	0x00000000
        /*0a28*/ 	.short	0x010a
        /*0a2a*/ 	.byte	0xff
	.zero		1


	//   ....[147]....
        /*0a2c*/ 	.word	0x00005870
        /*0a30*/ 	.word	0x00000000
        /*0a34*/ 	.word	0x00000000
        /*0a38*/ 	.short	0x010a
        /*0a3a*/ 	.byte	0xff
	.zero		1


	//   ....[148]....
        /*0a3c*/ 	.word	0x000058e0
        /*0a40*/ 	.word	0x000000ff
        /*0a44*/ 	.word	0x00000000
        /*0a48*/ 	.short	0x0101
        /*0a4a*/ 	.byte	0x04
	.zero		1


	//   ....[149]....
        /*0a4c*/ 	.word	0x00005920
        /*0a50*/ 	.word	0x000000ff
        /*0a54*/ 	.word	0x000002a0
        /*0a58*/ 	.short	0x010a
        /*0a5a*/ 	.byte	0x11
	.zero		1


	//   ....[150]....
        /*0a5c*/ 	.word	0x00005980
        /*0a60*/ 	.word	0x000000ff
        /*0a64*/ 	.word	0x00000000
        /*0a68*/ 	.short	0x0101
        /*0a6a*/ 	.byte	0x04
	.zero		1


	//   ....[151]....
        /*0a6c*/ 	.word	0x00005e80
        /*0a70*/ 	.word	0x000000ff
        /*0a74*/ 	.word	0x00000270
        /*0a78*/ 	.short	0x010a
        /*0a7a*/ 	.byte	0x1b
	.zero		1


	//   ....[152]....
        /*0a7c*/ 	.word	0x00005f20
        /*0a80*/ 	.word	0x000000ff
        /*0a84*/ 	.word	0x00000000
        /*0a88*/ 	.short	0x0101
        /*0a8a*/ 	.byte	0x26
	.zero		1


	//   ....[153]....
        /*0a8c*/ 	.word	0x00006460
        /*0a90*/ 	.word	0x000000ff
        /*0a94*/ 	.word	0x00000268
        /*0a98*/ 	.short	0x010a
        /*0a9a*/ 	.byte	0x1b
	.zero		1


	//   ....[154]....
        /*0a9c*/ 	.word	0x00006650
        /*0aa0*/ 	.word	0x000000ff
        /*0aa4*/ 	.word	0x00000248
        /*0aa8*/ 	.short	0x010a
        /*0aaa*/ 	.byte	0x11
	.zero		1


	//   ....[155]....
        /*0aac*/ 	.word	0x00006a10
        /*0ab0*/ 	.word	0x000000ff
        /*0ab4*/ 	.word	0x00000230
        /*0ab8*/ 	.short	0x010b
        /*0aba*/ 	.byte	0x11
	.zero		1


	//   ....[156]....
        /*0abc*/ 	.word	0x00006a20
        /*0ac0*/ 	.word	0x000000ff
        /*0ac4*/ 	.word	0x00000000
        /*0ac8*/ 	.short	0x0101
        /*0aca*/ 	.byte	0x05
	.zero		1


	//   ....[157]....
        /*0acc*/ 	.word	0x00006a40
        /*0ad0*/ 	.word	0x000000ff
        /*0ad4*/ 	.word	0x00000248
        /*0ad8*/ 	.short	0x010a
        /*0ada*/ 	.byte	0x06
	.zero		1


	//   ....[158]....
        /*0adc*/ 	.word	0x00006ce0
        /*0ae0*/ 	.word	0x000000ff
        /*0ae4*/ 	.word	0x00000230
        /*0ae8*/ 	.short	0x010b
        /*0aea*/ 	.byte	0x06
	.zero		1


	//   ....[159]....
        /*0aec*/ 	.word	0x00006d10
        /*0af0*/ 	.word	0x000000ff
        /*0af4*/ 	.word	0x00000000
        /*0af8*/ 	.short	0x0101
        /*0afa*/ 	.byte	0x04
	.zero		1


	//   ....[160]....
        /*0afc*/ 	.word	0x00006d60
        /*0b00*/ 	.word	0x000000ff
        /*0b04*/ 	.word	0x00000000
        /*0b08*/ 	.short	0x010a
        /*0b0a*/ 	.byte	0x04
	.zero		1


	//   ....[161]....
        /*0b0c*/ 	.word	0x00006df0
        /*0b10*/ 	.word	0x000000ff
        /*0b14*/ 	.word	0x00000000
        /*0b18*/ 	.short	0x010a
        /*0b1a*/ 	.byte	0x05
	.zero		1


	//   ....[162]....
        /*0b1c*/ 	.word	0x00006e90
        /*0b20*/ 	.word	0x00000000
        /*0b24*/ 	.word	0x00000000
        /*0b28*/ 	.short	0x010a
        /*0b2a*/ 	.byte	0xff
	.zero		1


	//   ....[163]....
        /*0b2c*/ 	.word	0x000071c0
        /*0b30*/ 	.word	0x000000ff
        /*0b34*/ 	.word	0x00000270
        /*0b38*/ 	.short	0x010a
        /*0b3a*/ 	.byte	0x2d
	.zero		1


	//   ....[164]....
        /*0b3c*/ 	.word	0x00007290
        /*0b40*/ 	.word	0x000000ff
        /*0b44*/ 	.word	0x00000000
        /*0b48*/ 	.short	0x0101
        /*0b4a*/ 	.byte	0x04
	.zero		1


	//   ....[165]....
        /*0b4c*/ 	.word	0x00007ec0
        /*0b50*/ 	.word	0x00000000
        /*0b54*/ 	.word	0x00000230
        /*0b58*/ 	.short	0x010a
        /*0b5a*/ 	.byte	0xff
	.zero		1


	//   ....[166]....
        /*0b5c*/ 	.word	0x00007fe0
        /*0b60*/ 	.word	0x0000003a
        /*0b64*/ 	.word	0x00000280
        /*0b68*/ 	.short	0x010a
        /*0b6a*/ 	.byte	0xff
	.zero		1


	//   ....[167]....
        /*0b6c*/ 	.word	0x000081a0
        /*0b70*/ 	.word	0x00000000
        /*0b74*/ 	.word	0x00000230
        /*0b78*/ 	.short	0x010a
        /*0b7a*/ 	.byte	0xff
	.zero		1


	//   ....[168]....
        /*0b7c*/ 	.word	0x000082b0
        /*0b80*/ 	.word	0x0000003a
        /*0b84*/ 	.word	0x00000280
        /*0b88*/ 	.short	0x010a
        /*0b8a*/ 	.byte	0xff
	.zero		1


	//   ....[169]....
        /*0b8c*/ 	.word	0x00008b10
        /*0b90*/ 	.word	0x00000000
        /*0b94*/ 	.word	0x00000000
        /*0b98*/ 	.short	0x0101
        /*0b9a*/ 	.byte	0xff
	.zero		1


	//   ....[170]....
        /*0b9c*/ 	.word	0x00008b20
        /*0ba0*/ 	.word	0x00000003
        /*0ba4*/ 	.word	0x00000230
        /*0ba8*/ 	.short	0x010a
        /*0baa*/ 	.byte	0xff
	.zero		1


	//   ....[171]....
        /*0bac*/ 	.word	0x00008be0
        /*0bb0*/ 	.word	0x00000003
        /*0bb4*/ 	.word	0x00000230
        /*0bb8*/ 	.short	0x010a
        /*0bba*/ 	.byte	0xff
	.zero		1


	//   ....[172]....
        /*0bbc*/ 	.word	0x00008e90
        /*0bc0*/ 	.word	0x0000003a
        /*0bc4*/ 	.word	0x00000000
        /*0bc8*/ 	.short	0x0101
        /*0bca*/ 	.byte	0xff
	.zero		1


	//   ....[173]....
        /*0bcc*/ 	.word	0x00009530
        /*0bd0*/ 	.word	0x00000000
        /*0bd4*/ 	.word	0x00000000
        /*0bd8*/ 	.short	0x0101
        /*0bda*/ 	.byte	0xff
	.zero		1


	//   ....[174]....
        /*0bdc*/ 	.word	0x000097b0
        /*0be0*/ 	.word	0x000000ff
        /*0be4*/ 	.word	0x00000000
        /*0be8*/ 	.short	0x0101
        /*0bea*/ 	.byte	0x04
	.zero		1


	//   ....[175]....
        /*0bec*/ 	.word	0x000097e0
        /*0bf0*/ 	.word	0x00000000
        /*0bf4*/ 	.word	0x00000118
        /*0bf8*/ 	.short	0x010a
        /*0bfa*/ 	.byte	0xff
	.zero		1


	//   ....[176]....
        /*0bfc*/ 	.word	0x00009840
        /*0c00*/ 	.word	0x00000000
        /*0c04*/ 	.word	0x00000118
        /*0c08*/ 	.short	0x010a
        /*0c0a*/ 	.byte	0xff
	.zero		1


	//   ....[177]....
        /*0c0c*/ 	.word	0x000098a0
        /*0c10*/ 	.word	0x00000000
        /*0c14*/ 	.word	0x00000270
        /*0c18*/ 	.short	0x010a
        /*0c1a*/ 	.byte	0xff
	.zero		1


	//   ....[178]....
        /*0c1c*/ 	.word	0x00009900
        /*0c20*/ 	.word	0x00000000
        /*0c24*/ 	.word	0x00000000
        /*0c28*/ 	.short	0x010a
        /*0c2a*/ 	.byte	0xff
	.zero		1


	//   ....[179]....
        /*0c2c*/ 	.word	0x00009960
        /*0c30*/ 	.word	0x00000000
        /*0c34*/ 	.word	0x00000000
        /*0c38*/ 	.short	0x010a
        /*0c3a*/ 	.byte	0xff
	.zero		1


	//   ....[180]....
        /*0c3c*/ 	.word	0x000099c0
        /*0c40*/ 	.word	0x00000000
        /*0c44*/ 	.word	0x00000000
        /*0c48*/ 	.short	0x010a
        /*0c4a*/ 	.byte	0xff
	.zero		1


	//   ....[181]....
        /*0c4c*/ 	.word	0x00009a20
        /*0c50*/ 	.word	0x00000000
        /*0c54*/ 	.word	0x00000000
        /*0c58*/ 	.short	0x010a
        /*0c5a*/ 	.byte	0xff
	.zero		1


	//   ....[182]....
        /*0c5c*/ 	.word	0x00009a80
        /*0c60*/ 	.word	0x00000000
        /*0c64*/ 	.word	0x00000000
        /*0c68*/ 	.short	0x010a
        /*0c6a*/ 	.byte	0xff
	.zero		1


	//   ....[183]....
        /*0c6c*/ 	.word	0x00009ae0
        /*0c70*/ 	.word	0x00000000
        /*0c74*/ 	.word	0x00000000
        /*0c78*/ 	.short	0x010a
        /*0c7a*/ 	.byte	0xff
	.zero		1


	//   ....[184]....
        /*0c7c*/ 	.word	0x00009b40
        /*0c80*/ 	.word	0x00000000
        /*0c84*/ 	.word	0x00000000
        /*0c88*/ 	.short	0x010a
        /*0c8a*/ 	.byte	0xff
	.zero		1


	//   ....[185]....
        /*0c8c*/ 	.word	0x00009ba0
        /*0c90*/ 	.word	0x00000000
        /*0c94*/ 	.word	0x00000000
        /*0c98*/ 	.short	0x010a
        /*0c9a*/ 	.byte	0xff
	.zero		1


	//   ....[186]....
        /*0c9c*/ 	.word	0x00009c00
        /*0ca0*/ 	.word	0x00000000
        /*0ca4*/ 	.word	0x00000000
        /*0ca8*/ 	.short	0x010a
        /*0caa*/ 	.byte	0xff
	.zero		1


	//   ....[187]....
        /*0cac*/ 	.word	0x00009c60
        /*0cb0*/ 	.word	0x00000000
        /*0cb4*/ 	.word	0x00000000
        /*0cb8*/ 	.short	0x010a
        /*0cba*/ 	.byte	0xff
	.zero		1


	//   ....[188]....
        /*0cbc*/ 	.word	0x00009cc0
        /*0cc0*/ 	.word	0x00000000
        /*0cc4*/ 	.word	0x00000000
        /*0cc8*/ 	.short	0x010a
        /*0cca*/ 	.byte	0xff
	.zero		1


	//   ....[189]....
        /*0ccc*/ 	.word	0x00009d20
        /*0cd0*/ 	.word	0x00000000
        /*0cd4*/ 	.word	0x00000000
        /*0cd8*/ 	.short	0x010a
        /*0cda*/ 	.byte	0xff
	.zero		1


	//   ....[190]....
        /*0cdc*/ 	.word	0x00009d80
        /*0ce0*/ 	.word	0x00000000
        /*0ce4*/ 	.word	0x00000000
        /*0ce8*/ 	.short	0x010a
        /*0cea*/ 	.byte	0xff
	.zero		1


	//   ....[191]....
        /*0cec*/ 	.word	0x00009de0
        /*0cf0*/ 	.word	0x00000000
        /*0cf4*/ 	.word	0x00000000
        /*0cf8*/ 	.short	0x010a
        /*0cfa*/ 	.byte	0xff
	.zero		1


	//   ....[192]....
        /*0cfc*/ 	.word	0x00009e40
        /*0d00*/ 	.word	0x00000000
        /*0d04*/ 	.word	0x00000000
        /*0d08*/ 	.short	0x010a
        /*0d0a*/ 	.byte	0xff
	.zero		1


	//   ....[193]....
        /*0d0c*/ 	.word	0x00009ea0
        /*0d10*/ 	.word	0x00000000
        /*0d14*/ 	.word	0x00000000
        /*0d18*/ 	.short	0x010a
        /*0d1a*/ 	.byte	0xff
	.zero		1


	//   ....[194]....
        /*0d1c*/ 	.word	0x00009f00
        /*0d20*/ 	.word	0x00000000
        /*0d24*/ 	.word	0x00000000
        /*0d28*/ 	.short	0x010a
        /*0d2a*/ 	.byte	0xff
	.zero		1


	//   ....[195]....
        /*0d2c*/ 	.word	0x00009f60
        /*0d30*/ 	.word	0x00000000
        /*0d34*/ 	.word	0x00000000
        /*0d38*/ 	.short	0x010a
        /*0d3a*/ 	.byte	0xff
	.zero		1


	//   ....[196]....
        /*0d3c*/ 	.word	0x00009fc0
        /*0d40*/ 	.word	0x00000000
        /*0d44*/ 	.word	0x00000000
        /*0d48*/ 	.short	0x010a
        /*0d4a*/ 	.byte	0xff
	.zero		1


	//   ....[197]....
        /*0d4c*/ 	.word	0x0000a020
        /*0d50*/ 	.word	0x00000000
        /*0d54*/ 	.word	0x00000000
        /*0d58*/ 	.short	0x010a
        /*0d5a*/ 	.byte	0xff
	.zero		1


	//   ....[198]....
        /*0d5c*/ 	.word	0x0000a080
        /*0d60*/ 	.word	0x00000000
        /*0d64*/ 	.word	0x00000000
        /*0d68*/ 	.short	0x010a
        /*0d6a*/ 	.byte	0xff
	.zero		1


	//   ....[199]....
        /*0d6c*/ 	.word	0x0000a0e0
        /*0d70*/ 	.word	0x00000000
        /*0d74*/ 	.word	0x00000000
        /*0d78*/ 	.short	0x010a
        /*0d7a*/ 	.byte	0xff
	.zero		1


	//   ....[200]....
        /*0d7c*/ 	.word	0x0000a140
        /*0d80*/ 	.word	0x00000000
        /*0d84*/ 	.word	0x00000000
        /*0d88*/ 	.short	0x010a
        /*0d8a*/ 	.byte	0xff
	.zero		1


	//   ....[201]....
        /*0d8c*/ 	.word	0x0000a1a0
        /*0d90*/ 	.word	0x00000000
        /*0d94*/ 	.word	0x00000000
        /*0d98*/ 	.short	0x010a
        /*0d9a*/ 	.byte	0xff
	.zero		1


	//   ....[202]....
        /*0d9c*/ 	.word	0x0000a200
        /*0da0*/ 	.word	0x00000000
        /*0da4*/ 	.word	0x00000000
        /*0da8*/ 	.short	0x010a
        /*0daa*/ 	.byte	0xff
	.zero		1


	//   ....[203]....
        /*0dac*/ 	.word	0x0000a260
        /*0db0*/ 	.word	0x00000000
        /*0db4*/ 	.word	0x00000000
        /*0db8*/ 	.short	0x010a
        /*0dba*/ 	.byte	0xff
	.zero		1


	//   ....[204]....
        /*0dbc*/ 	.word	0x0000a2c0
        /*0dc0*/ 	.word	0x00000000
        /*0dc4*/ 	.word	0x00000000
        /*0dc8*/ 	.short	0x010a
        /*0dca*/ 	.byte	0xff
	.zero		1


	//   ....[205]....
        /*0dcc*/ 	.word	0x0000a320
        /*0dd0*/ 	.word	0x00000000
        /*0dd4*/ 	.word	0x00000000
        /*0dd8*/ 	.short	0x010a
        /*0dda*/ 	.byte	0xff
	.zero		1


	//   ....[206]....
        /*0ddc*/ 	.word	0x0000a380
        /*0de0*/ 	.word	0x00000000
        /*0de4*/ 	.word	0x00000000
        /*0de8*/ 	.short	0x010a
        /*0dea*/ 	.byte	0xff
	.zero		1


	//   ....[207]....
        /*0dec*/ 	.word	0x0000a3e0
        /*0df0*/ 	.word	0x00000000
        /*0df4*/ 	.word	0x00000000
        /*0df8*/ 	.short	0x010a
        /*0dfa*/ 	.byte	0xff
	.zero		1


	//   ....[208]....
        /*0dfc*/ 	.word	0x0000a440
        /*0e00*/ 	.word	0x00000000
        /*0e04*/ 	.word	0x00000000
        /*0e08*/ 	.short	0x010a
        /*0e0a*/ 	.byte	0xff
	.zero		1


	//   ....[209]....
        /*0e0c*/ 	.word	0x0000a4a0
        /*0e10*/ 	.word	0x00000000
        /*0e14*/ 	.word	0x00000000
        /*0e18*/ 	.short	0x010a
        /*0e1a*/ 	.byte	0xff
	.zero		1


	//   ....[210]....
        /*0e1c*/ 	.word	0x0000a500
        /*0e20*/ 	.word	0x00000000
        /*0e24*/ 	.word	0x00000000
        /*0e28*/ 	.short	0x010a
        /*0e2a*/ 	.byte	0xff
	.zero		1


	//   ....[211]....
        /*0e2c*/ 	.word	0x0000a560
        /*0e30*/ 	.word	0x00000000
        /*0e34*/ 	.word	0x00000000
        /*0e38*/ 	.short	0x010a
        /*0e3a*/ 	.byte	0xff
	.zero		1


	//   ....[212]....
        /*0e3c*/ 	.word	0x0000a5c0
        /*0e40*/ 	.word	0x00000004
        /*0e44*/ 	.word	0x00000278
        /*0e48*/ 	.short	0x010a
        /*0e4a*/ 	.byte	0xff
	.zero		1


	//   ....[213]....
        /*0e4c*/ 	.word	0x0000a620
        /*0e50*/ 	.word	0x00000004
        /*0e54*/ 	.word	0x00000270
        /*0e58*/ 	.short	0x010a
        /*0e5a*/ 	.byte	0xff
	.zero		1


	//   ....[214]....
        /*0e5c*/ 	.word	0x0000a680
        /*0e60*/ 	.word	0x00000005
        /*0e64*/ 	.word	0x00000008
        /*0e68*/ 	.short	0x010a
        /*0e6a*/ 	.byte	0xff
	.zero		1


	//   ....[215]....
        /*0e6c*/ 	.word	0x0000a760
        /*0e70*/ 	.word	0x00000003
        /*0e74*/ 	.word	0x00000008
        /*0e78*/ 	.short	0x010a
        /*0e7a*/ 	.byte	0xff
	.zero		1


	//   ....[216]....
        /*0e7c*/ 	.word	0x0000a7c0
        /*0e80*/ 	.word	0x00000004
        /*0e84*/ 	.word	0x00000270
        /*0e88*/ 	.short	0x010a
        /*0e8a*/ 	.byte	0xff
	.zero		1


	//   ....[217]....
        /*0e8c*/ 	.word	0x0000a820
        /*0e90*/ 	.word	0x00000004
        /*0e94*/ 	.word	0x00000290
        /*0e98*/ 	.short	0x010a
        /*0e9a*/ 	.byte	0xff
	.zero		1


	//   ....[218]....
        /*0e9c*/ 	.word	0x0000a880
        /*0ea0*/ 	.word	0x00000004
        /*0ea4*/ 	.word	0x00000000
        /*0ea8*/ 	.short	0x010a
        /*0eaa*/ 	.byte	0xff
	.zero		1


	//   ....[219]....
        /*0eac*/ 	.word	0x0000a8e0
        /*0eb0*/ 	.word	0x00000000
        /*0eb4*/ 	.word	0x00000000
        /*0eb8*/ 	.short	0x010a
        /*0eba*/ 	.byte	0xff
	.zero		1


	//   ....[220]....
        /*0ebc*/ 	.word	0x0000a940
        /*0ec0*/ 	.word	0x00000000
        /*0ec4*/ 	.word	0x000002a0
        /*0ec8*/ 	.short	0x010a
        /*0eca*/ 	.byte	0xff
	.zero		1


	//   ....[221]....
        /*0ecc*/ 	.word	0x0000a9a0
        /*0ed0*/ 	.word	0x00000000
        /*0ed4*/ 	.word	0x00000270
        /*0ed8*/ 	.short	0x010a
        /*0eda*/ 	.byte	0xff
	.zero		1


	//   ....[222]....
        /*0edc*/ 	.word	0x0000aa00
        /*0ee0*/ 	.word	0x00000000
        /*0ee4*/ 	.word	0x00000268
        /*0ee8*/ 	.short	0x010a
        /*0eea*/ 	.byte	0xff
	.zero		1


	//   ....[223]....
        /*0eec*/ 	.word	0x0000aa60
        /*0ef0*/ 	.word	0x00000002
        /*0ef4*/ 	.word	0x00000248
        /*0ef8*/ 	.short	0x010a
        /*0efa*/ 	.byte	0xff
	.zero		1


	//   ....[224]....
        /*0efc*/ 	.word	0x0000aac0
        /*0f00*/ 	.word	0x00000000
        /*0f04*/ 	.word	0x00000248
        /*0f08*/ 	.short	0x010a
        /*0f0a*/ 	.byte	0xff
	.zero		1


	//   ....[225]....
        /*0f0c*/ 	.word	0x0000ab20
        /*0f10*/ 	.word	0x00000000
        /*0f14*/ 	.word	0x00000000
        /*0f18*/ 	.short	0x010a
        /*0f1a*/ 	.byte	0xff
	.zero		1


	//   ....[226]....
        /*0f1c*/ 	.word	0x0000ab80
        /*0f20*/ 	.word	0x00000000
        /*0f24*/ 	.word	0x00000000
        /*0f28*/ 	.short	0x010a
        /*0f2a*/ 	.byte	0xff
	.zero		1


	//   ....[227]....
        /*0f2c*/ 	.word	0x0000abe0
        /*0f30*/ 	.word	0x00000000
        /*0f34*/ 	.word	0x00000270
        /*0f38*/ 	.short	0x010a
        /*0f3a*/ 	.byte	0xff
	.zero		1


	//   ....[228]....
        /*0f3c*/ 	.word	0x0000ac30
        /*0f40*/ 	.word	0x00000000
        /*0f44*/ 	.word	0x00000230
        /*0f48*/ 	.short	0x010a
        /*0f4a*/ 	.byte	0xff
	.zero		1


	//   ....[229]....
        /*0f4c*/ 	.word	0x0000ac80
        /*0f50*/ 	.word	0x0000003a
        /*0f54*/ 	.word	0x00000280
        /*0f58*/ 	.short	0x010a
        /*0f5a*/ 	.byte	0xff
	.zero		1


	//   ....[230]....
        /*0f5c*/ 	.word	0x0000acd0
        /*0f60*/ 	.word	0x00000003
        /*0f64*/ 	.word	0x00000230
        /*0f68*/ 	.short	0x010a
        /*0f6a*/ 	.byte	0xff
	.zero		1


	//----- nvinfo : EIATTR_NUM_MBARRIERS
	.align		4
.L_47:
        /*0f6c*/ 	.byte	0x03, 0x38
        /*0f6e*/ 	.short	0x0055


	//----- nvinfo : EIATTR_EXIT_INSTR_OFFSETS
	.align		4
        /*0f70*/ 	.byte	0x04, 0x1c
        /*0f72*/ 	.short	(.L_49 - .L_48)


	//   ....[0]....
.L_48:
        /*0f74*/ 	.word	0x000046e0


	//   ....[1]....
        /*0f78*/ 	.word	0x00004990


	//   ....[2]....
        /*0f7c*/ 	.word	0x000049f0


	//   ....[3]....
        /*0f80*/ 	.word	0x00005bb0


	//   ....[4]....
        /*0f84*/ 	.word	0x00006ec0


	//   ....[5]....
        /*0f88*/ 	.word	0x00006f00


	//   ....[6]....
        /*0f8c*/ 	.word	0x00009690


	//   ....[7]....
        /*0f90*/ 	.word	0x00009710


	//   ....[8]....
        /*0f94*/ 	.word	0x00009740


	//   ....[9]....
        /*0f98*/ 	.word	0x000097c0


	//----- nvinfo : EIATTR_MAX_THREADS
	.align		4
.L_49:
        /*0f9c*/ 	.byte	0x04, 0x05
        /*0f9e*/ 	.short	(.L_51 - .L_50)
.L_50:
        /*0fa0*/ 	.word	0x00000100
        /*0fa4*/ 	.word	0x00000001
        /*0fa8*/ 	.word	0x00000001


	//----- nvinfo : EIATTR_CRS_STACK_SIZE
	.align		4
.L_51:
        /*0fac*/ 	.byte	0x04, 0x1e
        /*0fae*/ 	.short	(.L_53 - .L_52)
.L_52:
        /*0fb0*/ 	.word	0x00000000


	//----- nvinfo : EIATTR_CBANK_PARAM_SIZE
	.align		4
.L_53:
        /*0fb4*/ 	.byte	0x03, 0x19
        /*0fb6*/ 	.short	0x0900


	//----- nvinfo : EIATTR_PARAM_CBANK
	.align		4
        /*0fb8*/ 	.byte	0x04, 0x0a
        /*0fba*/ 	.short	(.L_55 - .L_54)
	.align		4
.L_54:
        /*0fbc*/ 	.word	index@(.nv.constant0._ZN7cutlass13device_kernelINS_4conv6kernel13ConvUniversalINS1_16ConvProblemShapeILNS1_8OperatorE0ELi3EEENS1_10collective14CollectiveConvINS1_47MainloopSm100TmaUmmaWarpSpecializedImplicitGemmILS5_0ELi35ELi3ELi1ELi2EN4cute5tupleIJNSA_1CILi2EEENSC_ILi1EEESE_EEEEENSB_IJNSC_ILi128EEENSC_ILi64EEENSB_IJNSC_ILi32EEEEEEEEENS_6half_tESM_NSA_8TiledMMAINSA_8MMA_AtomIJNSA_26SM100_MMA_F16BF16_2x1SM_SSISM_SM_fLi128ELi64ELNSA_4UMMA5MajorE0ELSR_0ELNSQ_7ScaleInE0ELSS_0EEEEEENSA_6LayoutINSB_IJSE_SE_SE_EEENSB_IJNSC_ILi0EEESX_SX_EEEEENSB_IJNSA_10UnderscoreES10_S10_EEEEENS7_6detail27Sm100ImplicitGemmTileTraitsINSA_25SM100_TMA_2SM_LOAD_IM2COLENSA_14ComposedLayoutINSA_7SwizzleILi2ELi4ELi3EEENSA_18smem_ptr_flag_bitsILi16EEENSV_INSB_IJNSC_ILi8EEESJ_EEENSB_IJSJ_SE_EEEEEEEvEENS14_INSA_18SM100_TMA_2SM_LOADES1F_vEEEENS_8epilogue10collective18CollectiveEpilogueINS1K_23Sm100TmaWarpSpecializedILi3ELi2ELi16ELb1ELb0EEEJNSB_IJSI_SI_SK_EEENSB_IJNSV_ISI_SE_EENSV_INSB_IJNSC_ILi16EEESD_EEENSB_IJSE_SJ_EEEEEEEESM_NSB_IJNSB_IJllllEEESE_SX_EEESM_S1X_NS1K_6fusion15FusionCallbacksIS1O_NS1Y_17LinearCombinationISM_fSM_fLNS_15FloatRoundStyleE2EEES1P_S1V_JEEENSA_5SM1004TMEM4LOAD26SM100_TMEM_LOAD_32dp32b16xENSA_20SM90_TMA_LOAD_IM2COLENS16_INS17_ILi1ELi4ELi3EEES1A_NSV_INSB_IJS1B_S1R_EEENSB_IJS1R_SE_EEEEEEENSA_39AutoVectorizingCopyWithAssumedAlignmentILi128EEENSA_21SM90_TMA_STORE_IM2COLES2D_S2F_S2F_EEEvvEEEEvNT_6ParamsE)
        /*0fc0*/ 	.short	0x0380
        /*0fc2*/ 	.short	0x0900


	//----- nvinfo : EIATTR_SW_WAR
	.align		4
.L_55:
        /*0fc4*/ 	.byte	0x04, 0x36
        /*0fc6*/ 	.short	(.L_57 - .L_56)
.L_56:
        /*0fc8*/ 	.word	0x00000008
.L_57:


//--------------------- .nv.callgraph             --------------------------
	.section	.nv.callgraph,"",@"SHT_CUDA_CALLGRAPH"
	.align	4
	.sectionentsize	8
	.align		4
        /*0000*/ 	.word	0x00000000
	.align		4
        /*0004*/ 	.word	0xffffffff
	.align		4
        /*0008*/ 	.word	index@(_ZN7cutlass13device_kernelINS_4conv6kernel13ConvUniversalINS1_16ConvProblemShapeILNS1_8OperatorE0ELi3EEENS1_10collective14CollectiveConvINS1_47MainloopSm100TmaUmmaWarpSpecializedImplicitGemmILS5_0ELi35ELi3ELi1ELi2EN4cute5tupleIJNSA_1CILi2EEENSC_ILi1EEESE_EEEEENSB_IJNSC_ILi128EEENSC_ILi64EEENSB_IJNSC_ILi32EEEEEEEEENS_6half_tESM_NSA_8TiledMMAINSA_8MMA_AtomIJNSA_26SM100_MMA_F16BF16_2x1SM_SSISM_SM_fLi128ELi64ELNSA_4UMMA5MajorE0ELSR_0ELNSQ_7ScaleInE0ELSS_0EEEEEENSA_6LayoutINSB_IJSE_SE_SE_EEENSB_IJNSC_ILi0EEESX_SX_EEEEENSB_IJNSA_10UnderscoreES10_S10_EEEEENS7_6detail27Sm100ImplicitGemmTileTraitsINSA_25SM100_TMA_2SM_LOAD_IM2COLENSA_14ComposedLayoutINSA_7SwizzleILi2ELi4ELi3EEENSA_18smem_ptr_flag_bitsILi16EEENSV_INSB_IJNSC_ILi8EEESJ_EEENSB_IJSJ_SE_EEEEEEEvEENS14_INSA_18SM100_TMA_2SM_LOADES1F_vEEEENS_8epilogue10collective18CollectiveEpilogueINS1K_23Sm100TmaWarpSpecializedILi3ELi2ELi16ELb1ELb0EEEJNSB_IJSI_SI_SK_EEENSB_IJNSV_ISI_SE_EENSV_INSB_IJNSC_ILi16EEESD_EEENSB_IJSE_SJ_EEEEEEEESM_NSB_IJNSB_IJllllEEESE_SX_EEESM_S1X_NS1K_6fusion15FusionCallbacksIS1O_NS1Y_17LinearCombinationISM_fSM_fLNS_15FloatRoundStyleE2EEES1P_S1V_JEEENSA_5SM1004TMEM4LOAD26SM100_TMEM_LOAD_32dp32b16xENSA_20SM90_TMA_LOAD_IM2COLENS16_INS17_ILi1ELi4ELi3EEES1A_NSV_INSB_IJS1B_S1R_EEENSB_IJS1R_SE_EEEEEEENSA_39AutoVectorizingCopyWithAssumedAlignmentILi128EEENSA_21SM90_TMA_STORE_IM2COLES2D_S2F_S2F_EEEvvEEEEvNT_6ParamsE)
	.align		4
        /*000c*/ 	.word	index@(__assertfail)
	.align		4
        /*0010*/ 	.word	0x00000000
	.align		4
        /*0014*/ 	.word	0xfffffffe
	.align		4
        /*0018*/ 	.word	0x00000000
	.align		4
        /*001c*/ 	.word	0xfffffffd
	.align		4
        /*0020*/ 	.word	0x00000000
	.align		4
        /*0024*/ 	.word	0xfffffffc


//--------------------- .nv.constant4             --------------------------
	.section	.nv.constant4,"a",@progbits
	.align	8
	.align		8
.nv.constant4:
        /*0000*/ 	.dword	__assertfail
	.align		8
        /*0008*/ 	.dword	__unnamed_1
	.align		8
        /*0010*/ 	.dword	__unnamed_2
	.align		8
        /*0018*/ 	.dword	_ZN39_INTERNAL_bad022d8_4_k_cu_cce94720_27704cuda3std3__45__cpo5beginE
	.align		8
        /*0020*/ 	.dword	_ZN39_INTERNAL_bad022d8_4_k_cu_cce94720_27704cuda3std3__45__cpo3endE
	.align		8
        /*0028*/ 	.dword	_ZN39_INTERNAL_bad022d8_4_k_cu_cce94720_27704cuda3std3__45__cpo6cbeginE
	.align		8
        /*0030*/ 	.dword	_ZN39_INTERNAL_bad022d8_4_k_cu_cce94720_27704cuda3std3__45__cpo4cendE
	.align		8
        /*0038*/ 	.dword	_ZN39_INTERNAL_bad022d8_4_k_cu_cce94720_27704cuda3std3__441_GLOBAL__N__bad022d8_4_k_cu_cce94720_27706ignoreE
	.align		8
        /*0040*/ 	.dword	_ZN39_INTERNAL_bad022d8_4_k_cu_cce94720_27704cuda3std3__419piecewise_constructE
	.align		8
        /*0048*/ 	.dword	_ZN39_INTERNAL_bad022d8_4_k_cu_cce94720_27704cuda3std3__48in_placeE
	.align		8
        /*0050*/ 	.dword	_ZN39_INTERNAL_bad022d8_4_k_cu_cce94720_27704cuda3std6ranges3__45__cpo4swapE
	.align		8
        /*0058*/ 	.dword	_ZN39_INTERNAL_bad022d8_4_k_cu_cce94720_27704cuda3std6ranges3__45__cpo9iter_moveE
	.align		8
        /*0060*/ 	.dword	_ZN39_INTERNAL_bad022d8_4_k_cu_cce94720_27704cute7productE
	.align		8
        /*0068*/ 	.dword	_ZN39_INTERNAL_bad022d8_4_k_cu_cce94720_27704cute1_E
	.align		8
        /*0070*/ 	.dword	$str$27
	.align		8
        /*0078*/ 	.dword	$str$28
	.align		8
        /*0080*/ 	.dword	$str$29
	.align		8
        /*0088*/ 	.dword	$str$30


//--------------------- .text._ZN7cutlass13device_kernelINS_4conv6kernel13ConvUniversalINS1_16ConvProblemShapeILNS1_8OperatorE0ELi3EEENS1_10collective14CollectiveConvINS1_47MainloopSm100TmaUmmaWarpSpecializedImplicitGemmILS5_0ELi35ELi3ELi1ELi2EN4cute5tupleIJNSA_1CILi2EEENSC_ILi1EEESE_EEEEENSB_IJNSC_ILi128EEENSC_ILi64EEENSB_IJNSC_ILi32EEEEEEEEENS_6half_tESM_NSA_8TiledMMAINSA_8MMA_AtomIJNSA_26SM100_MMA_F16BF16_2x1SM_SSISM_SM_fLi128ELi64ELNSA_4UMMA5MajorE0ELSR_0ELNSQ_7ScaleInE0ELSS_0EEEEEENSA_6LayoutINSB_IJSE_SE_SE_EEENSB_IJNSC_ILi0EEESX_SX_EEEEENSB_IJNSA_10UnderscoreES10_S10_EEEEENS7_6detail27Sm100ImplicitGemmTileTraitsINSA_25SM100_TMA_2SM_LOAD_IM2COLENSA_14ComposedLayoutINSA_7SwizzleILi2ELi4ELi3EEENSA_18smem_ptr_flag_bitsILi16EEENSV_INSB_IJNSC_ILi8EEESJ_EEENSB_IJSJ_SE_EEEEEEEvEENS14_INSA_18SM100_TMA_2SM_LOADES1F_vEEEENS_8epilogue10collective18CollectiveEpilogueINS1K_23Sm100TmaWarpSpecializedILi3ELi2ELi16ELb1ELb0EEEJNSB_IJSI_SI_SK_EEENSB_IJNSV_ISI_SE_EENSV_INSB_IJNSC_ILi16EEESD_EEENSB_IJSE_SJ_EEEEEEEESM_NSB_IJNSB_IJllllEEESE_SX_EEESM_S1X_NS1K_6fusion15FusionCallbacksIS1O_NS1Y_17LinearCombinationISM_fSM_fLNS_15FloatRoundStyleE2EEES1P_S1V_JEEENSA_5SM1004TMEM4LOAD26SM100_TMEM_LOAD_32dp32b16xENSA_20SM90_TMA_LOAD_IM2COLENS16_INS17_ILi1ELi4ELi3EEES1A_NSV_INSB_IJS1B_S1R_EEENSB_IJS1R_SE_EEEEEEENSA_39AutoVectorizingCopyWithAssumedAlignmentILi128EEENSA_21SM90_TMA_STORE_IM2COLES2D_S2F_S2F_EEEvvEEEEvNT_6ParamsE --------------------------
	.section	.text._ZN7cutlass13device_kernelINS_4conv6kernel13ConvUniversalINS1_16ConvProblemShapeILNS1_8OperatorE0ELi3EEENS1_10collective14CollectiveConvINS1_47MainloopSm100TmaUmmaWarpSpecializedImplicitGemmILS5_0ELi35ELi3ELi1ELi2EN4cute5tupleIJNSA_1CILi2EEENSC_ILi1EEESE_EEEEENSB_IJNSC_ILi128EEENSC_ILi64EEENSB_IJNSC_ILi32EEEEEEEEENS_6half_tESM_NSA_8TiledMMAINSA_8MMA_AtomIJNSA_26SM100_MMA_F16BF16_2x1SM_SSISM_SM_fLi128ELi64ELNSA_4UMMA5MajorE0ELSR_0ELNSQ_7ScaleInE0ELSS_0EEEEEENSA_6LayoutINSB_IJSE_SE_SE_EEENSB_IJNSC_ILi0EEESX_SX_EEEEENSB_IJNSA_10UnderscoreES10_S10_EEEEENS7_6detail27Sm100ImplicitGemmTileTraitsINSA_25SM100_TMA_2SM_LOAD_IM2COLENSA_14ComposedLayoutINSA_7SwizzleILi2ELi4ELi3EEENSA_18smem_ptr_flag_bitsILi16EEENSV_INSB_IJNSC_ILi8EEESJ_EEENSB_IJSJ_SE_EEEEEEEvEENS14_INSA_18SM100_TMA_2SM_LOADES1F_vEEEENS_8epilogue10collective18CollectiveEpilogueINS1K_23Sm100TmaWarpSpecializedILi3ELi2ELi16ELb1ELb0EEEJNSB_IJSI_SI_SK_EEENSB_IJNSV_ISI_SE_EENSV_INSB_IJNSC_ILi16EEESD_EEENSB_IJSE_SJ_EEEEEEEESM_NSB_IJNSB_IJllllEEESE_SX_EEESM_S1X_NS1K_6fusion15FusionCallbacksIS1O_NS1Y_17LinearCombinationISM_fSM_fLNS_15FloatRoundStyleE2EEES1P_S1V_JEEENSA_5SM1004TMEM4LOAD26SM100_TMEM_LOAD_32dp32b16xENSA_20SM90_TMA_LOAD_IM2COLENS16_INS17_ILi1ELi4ELi3EEES1A_NSV_INSB_IJS1B_S1R_EEENSB_IJS1R_SE_EEEEEEENSA_39AutoVectorizingCopyWithAssumedAlignmentILi128EEENSA_21SM90_TMA_STORE_IM2COLES2D_S2F_S2F_EEEvvEEEEvNT_6ParamsE,"ax",@progbits
	.align	128
.text._ZN7cutlass13device_kernelINS_4conv6kernel13ConvUniversalINS1_16ConvProblemShapeILNS1_8OperatorE0ELi3EEENS1_10collective14CollectiveConvINS1_47MainloopSm100TmaUmmaWarpSpecializedImplicitGemmILS5_0ELi35ELi3ELi1ELi2EN4cute5tupleIJNSA_1CILi2EEENSC_ILi1EEESE_EEEEENSB_IJNSC_ILi128EEENSC_ILi64EEENSB_IJNSC_ILi32EEEEEEEEENS_6half_tESM_NSA_8TiledMMAINSA_8MMA_AtomIJNSA_26SM100_MMA_F16BF16_2x1SM_SSISM_SM_fLi128ELi64ELNSA_4UMMA5MajorE0ELSR_0ELNSQ_7ScaleInE0ELSS_0EEEEEENSA_6LayoutINSB_IJSE_SE_SE_EEENSB_IJNSC_ILi0EEESX_SX_EEEEENSB_IJNSA_10UnderscoreES10_S10_EEEEENS7_6detail27Sm100ImplicitGemmTileTraitsINSA_25SM100_TMA_2SM_LOAD_IM2COLENSA_14ComposedLayoutINSA_7SwizzleILi2ELi4ELi3EEENSA_18smem_ptr_flag_bitsILi16EEENSV_INSB_IJNSC_ILi8EEESJ_EEENSB_IJSJ_SE_EEEEEEEvEENS14_INSA_18SM100_TMA_2SM_LOADES1F_vEEEENS_8epilogue10collective18CollectiveEpilogueINS1K_23Sm100TmaWarpSpecializedILi3ELi2ELi16ELb1ELb0EEEJNSB_IJSI_SI_SK_EEENSB_IJNSV_ISI_SE_EENSV_INSB_IJNSC_ILi16EEESD_EEENSB_IJSE_SJ_EEEEEEEESM_NSB_IJNSB_IJllllEEESE_SX_EEESM_S1X_NS1K_6fusion15FusionCallbacksIS1O_NS1Y_17LinearCombinationISM_fSM_fLNS_15FloatRoundStyleE2EEES1P_S1V_JEEENSA_5SM1004TMEM4LOAD26SM100_TMEM_LOAD_32dp32b16xENSA_20SM90_TMA_LOAD_IM2COLENS16_INS17_ILi1ELi4ELi3EEES1A_NSV_INSB_IJS1B_S1R_EEENSB_IJS1R_SE_EEEEEEENSA_39AutoVectorizingCopyWithAssumedAlignmentILi128EEENSA_21SM90_TMA_STORE_IM2COLES2D_S2F_S2F_EEEvvEEEEvNT_6ParamsE:
        .type           _ZN7cutlass13device_kernelINS_4conv6kernel13ConvUniversalINS1_16ConvProblemShapeILNS1_8OperatorE0ELi3EEENS1_10collective14CollectiveConvINS1_47MainloopSm100TmaUmmaWarpSpecializedImplicitGemmILS5_0ELi35ELi3ELi1ELi2EN4cute5tupleIJNSA_1CILi2EEENSC_ILi1EEESE_EEEEENSB_IJNSC_ILi128EEENSC_ILi64EEENSB_IJNSC_ILi32EEEEEEEEENS_6half_tESM_NSA_8TiledMMAINSA_8MMA_AtomIJNSA_26SM100_MMA_F16BF16_2x1SM_SSISM_SM_fLi128ELi64ELNSA_4UMMA5MajorE0ELSR_0ELNSQ_7ScaleInE0ELSS_0EEEEEENSA_6LayoutINSB_IJSE_SE_SE_EEENSB_IJNSC_ILi0EEESX_SX_EEEEENSB_IJNSA_10UnderscoreES10_S10_EEEEENS7_6detail27Sm100ImplicitGemmTileTraitsINSA_25SM100_TMA_2SM_LOAD_IM2COLENSA_14ComposedLayoutINSA_7SwizzleILi2ELi4ELi3EEENSA_18smem_ptr_flag_bitsILi16EEENSV_INSB_IJNSC_ILi8EEESJ_EEENSB_IJSJ_SE_EEEEEEEvEENS14_INSA_18SM100_TMA_2SM_LOADES1F_vEEEENS_8epilogue10collective18CollectiveEpilogueINS1K_23Sm100TmaWarpSpecializedILi3ELi2ELi16ELb1ELb0EEEJNSB_IJSI_SI_SK_EEENSB_IJNSV_ISI_SE_EENSV_INSB_IJNSC_ILi16EEESD_EEENSB_IJSE_SJ_EEEEEEEESM_NSB_IJNSB_IJllllEEESE_SX_EEESM_S1X_NS1K_6fusion15FusionCallbacksIS1O_NS1Y_17LinearCombinationISM_fSM_fLNS_15FloatRoundStyleE2EEES1P_S1V_JEEENSA_5SM1004TMEM4LOAD26SM100_TMEM_LOAD_32dp32b16xENSA_20SM90_TMA_LOAD_IM2COLENS16_INS17_ILi1ELi4ELi3EEES1A_NSV_INSB_IJS1B_S1R_EEENSB_IJS1R_SE_EEEEEEENSA_39AutoVectorizingCopyWithAssumedAlignmentILi128EEENSA_21SM90_TMA_STORE_IM2COLES2D_S2F_S2F_EEEvvEEEEvNT_6ParamsE,@function
        .size           _ZN7cutlass13device_kernelINS_4conv6kernel13ConvUniversalINS1_16ConvProblemShapeILNS1_8OperatorE0ELi3EEENS1_10collective14CollectiveConvINS1_47MainloopSm100TmaUmmaWarpSpecializedImplicitGemmILS5_0ELi35ELi3ELi1ELi2EN4cute5tupleIJNSA_1CILi2EEENSC_ILi1EEESE_EEEEENSB_IJNSC_ILi128EEENSC_ILi64EEENSB_IJNSC_ILi32EEEEEEEEENS_6half_tESM_NSA_8TiledMMAINSA_8MMA_AtomIJNSA_26SM100_MMA_F16BF16_2x1SM_SSISM_SM_fLi128ELi64ELNSA_4UMMA5MajorE0ELSR_0ELNSQ_7ScaleInE0ELSS_0EEEEEENSA_6LayoutINSB_IJSE_SE_SE_EEENSB_IJNSC_ILi0EEESX_SX_EEEEENSB_IJNSA_10UnderscoreES10_S10_EEEEENS7_6detail27Sm100ImplicitGemmTileTraitsINSA_25SM100_TMA_2SM_LOAD_IM2COLENSA_14ComposedLayoutINSA_7SwizzleILi2ELi4ELi3EEENSA_18smem_ptr_flag_bitsILi16EEENSV_INSB_IJNSC_ILi8EEESJ_EEENSB_IJSJ_SE_EEEEEEEvEENS14_INSA_18SM100_TMA_2SM_LOADES1F_vEEEENS_8epilogue10collective18CollectiveEpilogueINS1K_23Sm100TmaWarpSpecializedILi3ELi2ELi16ELb1ELb0EEEJNSB_IJSI_SI_SK_EEENSB_IJNSV_ISI_SE_EENSV_INSB_IJNSC_ILi16EEESD_EEENSB_IJSE_SJ_EEEEEEEESM_NSB_IJNSB_IJllllEEESE_SX_EEESM_S1X_NS1K_6fusion15FusionCallbacksIS1O_NS1Y_17LinearCombinationISM_fSM_fLNS_15FloatRoundStyleE2EEES1P_S1V_JEEENSA_5SM1004TMEM4LOAD26SM100_TMEM_LOAD_32dp32b16xENSA_20SM90_TMA_LOAD_IM2COLENS16_INS17_ILi1ELi4ELi3EEES1A_NSV_INSB_IJS1B_S1R_EEENSB_IJS1R_SE_EEEEEEENSA_39AutoVectorizingCopyWithAssumedAlignmentILi128EEENSA_21SM90_TMA_STORE_IM2COLES2D_S2F_S2F_EEEvvEEEEvNT_6ParamsE,(.L_x_259 - _ZN7cutlass13device_kernelINS_4conv6kernel13ConvUniversalINS1_16ConvProblemShapeILNS1_8OperatorE0ELi3EEENS1_10collective14CollectiveConvINS1_47MainloopSm100TmaUmmaWarpSpecializedImplicitGemmILS5_0ELi35ELi3ELi1ELi2EN4cute5tupleIJNSA_1CILi2EEENSC_ILi1EEESE_EEEEENSB_IJNSC_ILi128EEENSC_ILi64EEENSB_IJNSC_ILi32EEEEEEEEENS_6half_tESM_NSA_8TiledMMAINSA_8MMA_AtomIJNSA_26SM100_MMA_F16BF16_2x1SM_SSISM_SM_fLi128ELi64ELNSA_4UMMA5MajorE0ELSR_0ELNSQ_7ScaleInE0ELSS_0EEEEEENSA_6LayoutINSB_IJSE_SE_SE_EEENSB_IJNSC_ILi0EEESX_SX_EEEEENSB_IJNSA_10UnderscoreES10_S10_EEEEENS7_6detail27Sm100ImplicitGemmTileTraitsINSA_25SM100_TMA_2SM_LOAD_IM2COLENSA_14ComposedLayoutINSA_7SwizzleILi2ELi4ELi3EEENSA_18smem_ptr_flag_bitsILi16EEENSV_INSB_IJNSC_ILi8EEESJ_EEENSB_IJSJ_SE_EEEEEEEvEENS14_INSA_18SM100_TMA_2SM_LOADES1F_vEEEENS_8epilogue10collective18CollectiveEpilogueINS1K_23Sm100TmaWarpSpecializedILi3ELi2ELi16ELb1ELb0EEEJNSB_IJSI_SI_SK_EEENSB_IJNSV_ISI_SE_EENSV_INSB_IJNSC_ILi16EEESD_EEENSB_IJSE_SJ_EEEEEEEESM_NSB_IJNSB_IJllllEEESE_SX_EEESM_S1X_NS1K_6fusion15FusionCallbacksIS1O_NS1Y_17LinearCombinationISM_fSM_fLNS_15FloatRoundStyleE2EEES1P_S1V_JEEENSA_5SM1004TMEM4LOAD26SM100_TMEM_LOAD_32dp32b16xENSA_20SM90_TMA_LOAD_IM2COLENS16_INS17_ILi1ELi4ELi3EEES1A_NSV_INSB_IJS1B_S1R_EEENSB_IJS1R_SE_EEEEEEENSA_39AutoVectorizingCopyWithAssumedAlignmentILi128EEENSA_21SM90_TMA_STORE_IM2COLES2D_S2F_S2F_EEEvvEEEEvNT_6ParamsE)
        .other          _ZN7cutlass13device_kernelINS_4conv6kernel13ConvUniversalINS1_16ConvProblemShapeILNS1_8OperatorE0ELi3EEENS1_10collective14CollectiveConvINS1_47MainloopSm100TmaUmmaWarpSpecializedImplicitGemmILS5_0ELi35ELi3ELi1ELi2EN4cute5tupleIJNSA_1CILi2EEENSC_ILi1EEESE_EEEEENSB_IJNSC_ILi128EEENSC_ILi64EEENSB_IJNSC_ILi32EEEEEEEEENS_6half_tESM_NSA_8TiledMMAINSA_8MMA_AtomIJNSA_26SM100_MMA_F16BF16_2x1SM_SSISM_SM_fLi128ELi64ELNSA_4UMMA5MajorE0ELSR_0ELNSQ_7ScaleInE0ELSS_0EEEEEENSA_6LayoutINSB_IJSE_SE_SE_EEENSB_IJNSC_ILi0EEESX_SX_EEEEENSB_IJNSA_10UnderscoreES10_S10_EEEEENS7_6detail27Sm100ImplicitGemmTileTraitsINSA_25SM100_TMA_2SM_LOAD_IM2COLENSA_14ComposedLayoutINSA_7SwizzleILi2ELi4ELi3EEENSA_18smem_ptr_flag_bitsILi16EEENSV_INSB_IJNSC_ILi8EEESJ_EEENSB_IJSJ_SE_EEEEEEEvEENS14_INSA_18SM100_TMA_2SM_LOADES1F_vEEEENS_8epilogue10collective18CollectiveEpilogueINS1K_23Sm100TmaWarpSpecializedILi3ELi2ELi16ELb1ELb0EEEJNSB_IJSI_SI_SK_EEENSB_IJNSV_ISI_SE_EENSV_INSB_IJNSC_ILi16EEESD_EEENSB_IJSE_SJ_EEEEEEEESM_NSB_IJNSB_IJllllEEESE_SX_EEESM_S1X_NS1K_6fusion15FusionCallbacksIS1O_NS1Y_17LinearCombinationISM_fSM_fLNS_15FloatRoundStyleE2EEES1P_S1V_JEEENSA_5SM1004TMEM4LOAD26SM100_TMEM_LOAD_32dp32b16xENSA_20SM90_TMA_LOAD_IM2COLENS16_INS17_ILi1ELi4ELi3EEES1A_NSV_INSB_IJS1B_S1R_EEENSB_IJS1R_SE_EEEEEEENSA_39AutoVectorizingCopyWithAssumedAlignmentILi128EEENSA_21SM90_TMA_STORE_IM2COLES2D_S2F_S2F_EEEvvEEEEvNT_6ParamsE,@"STO_CUDA_ENTRY STV_DEFAULT"
_ZN7cutlass13device_kernelINS_4conv6kernel13ConvUniversalINS1_16ConvProblemShapeILNS1_8OperatorE0ELi3EEENS1_10collective14CollectiveConvINS1_47MainloopSm100TmaUmmaWarpSpecializedImplicitGemmILS5_0ELi35ELi3ELi1ELi2EN4cute5tupleIJNSA_1CILi2EEENSC_ILi1EEESE_EEEEENSB_IJNSC_ILi128EEENSC_ILi64EEENSB_IJNSC_ILi32EEEEEEEEENS_6half_tESM_NSA_8TiledMMAINSA_8MMA_AtomIJNSA_26SM100_MMA_F16BF16_2x1SM_SSISM_SM_fLi128ELi64ELNSA_4UMMA5MajorE0ELSR_0ELNSQ_7ScaleInE0ELSS_0EEEEEENSA_6LayoutINSB_IJSE_SE_SE_EEENSB_IJNSC_ILi0EEESX_SX_EEEEENSB_IJNSA_10UnderscoreES10_S10_EEEEENS7_6detail27Sm100ImplicitGemmTileTraitsINSA_25SM100_TMA_2SM_LOAD_IM2COLENSA_14ComposedLayoutINSA_7SwizzleILi2ELi4ELi3EEENSA_18smem_ptr_flag_bitsILi16EEENSV_INSB_IJNSC_ILi8EEESJ_EEENSB_IJSJ_SE_EEEEEEEvEENS14_INSA_18SM100_TMA_2SM_LOADES1F_vEEEENS_8epilogue10collective18CollectiveEpilogueINS1K_23Sm100TmaWarpSpecializedILi3ELi2ELi16ELb1ELb0EEEJNSB_IJSI_SI_SK_EEENSB_IJNSV_ISI_SE_EENSV_INSB_IJNSC_ILi16EEESD_EEENSB_IJSE_SJ_EEEEEEEESM_NSB_IJNSB_IJllllEEESE_SX_EEESM_S1X_NS1K_6fusion15FusionCallbacksIS1O_NS1Y_17LinearCombinationISM_fSM_fLNS_15FloatRoundStyleE2EEES1P_S1V_JEEENSA_5SM1004TMEM4LOAD26SM100_TMEM_LOAD_32dp32b16xENSA_20SM90_TMA_LOAD_IM2COLENS16_INS17_ILi1ELi4ELi3EEES1A_NSV_INSB_IJS1B_S1R_EEENSB_IJS1R_SE_EEEEEEENSA_39AutoVectorizingCopyWithAssumedAlignmentILi128EEENSA_21SM90_TMA_STORE_IM2COLES2D_S2F_S2F_EEEvvEEEEvNT_6ParamsE:
[----:B------:R-:W1:Y:S01]  /*0000*/  LDC R1, c[0x0][0x37c] ;  /* 0x0000df00ff017b82 */ /* 0x000e620000000800 */
[----:B------:R-:W2:Y:S01]  /*0010*/  S2R R53, SR_TID.X ;  /* 0x0000000000357919 */ /* 0x000ea20000002100 */
[----:B------:R-:W3:Y:S06]  /*0020*/  LDCU.64 UR8, c[0x0][0x990] ;  /* 0x00013200ff0877ac */ /* 0x000eec0008000a00 */
[----:B------:R-:W4:Y:S01]  /*0030*/  S2UR UR4, SR_CgaCtaId ;  /* 0x00000000000479c3 */ /* 0x000f220000008800 */
[----:B-1----:R-:W-:Y:S01]  /*0040*/  VIADD R1, R1, 0xfffffff8 ;  /* 0xfffffff801017836 */ /* 0x002fe20000000000 */
[----:B------:R-:W-:-:S02]  /*0050*/  PRMT R45, RZ, 0x7610, R45 ;  /* 0x00007610ff2d7816 */ /* 0x000fc4000000002d */
[----:B------:R-:W-:Y:S02]  /*0060*/  ELECT P1, URZ, PT ;  /* 0x0000000000ff782f */ /* 0x000fe40003820000 */
[----:B------:R-:W-:Y:S01]  /*0070*/  R2UR UR43, R1 ;  /* 0x00000000012b72ca */ /* 0x000fe200000e0000 */
[----:B---3--:R-:W-:-:S04]  /*0080*/  UISETP.NE.U32.AND UP0, UPT, UR8, URZ, UPT ;  /* 0x000000ff0800728c */ /* 0x008fc8000bf05070 */
[----:B------:R-:W-:Y:S02]  /*0090*/  UISETP.NE.AND.EX UP0, UPT, UR9, URZ, UPT, UP0 ;  /* 0x000000ff0900728c */ /* 0x000fe4000bf05300 */
[----:B----4-:R-:W-:Y:S02]  /*00a0*/  ULOP3.LUT UR31, UR4, 0x1, URZ, 0xc0, !UPT ;  /* 0x00000001041f7892 */ /* 0x010fe4000f8ec0ff */
[----:B------:R-:W-:Y:S01]  /*00b0*/  ULOP3.LUT UR30, UR4, 0x1, URZ, 0x3c, !UPT ;  /* 0x00000001041e7892 */ /* 0x000fe2000f8e3cff */
[----:B--2---:R-:W-:-:S05]  /*00c0*/  SHF.R.U32.HI R46, RZ, 0x5, R53 ;  /* 0x00000005ff2e7819 */ /* 0x004fca0000011635 */
[----:B------:R-:W1:Y:S02]  /*00d0*/  SHFL.IDX PT, R0, R46, RZ, 0x1f ;  /* 0x00001fff2e007589 */ /* 0x000e6400000e0000 */
[----:B-1----:R-:W-:Y:S01]  /*00e0*/  R2UR UR18, R0 ;  /* 0x00000000001272ca */ /* 0x002fe200000e0000 */
[----:B------:R-:W-:-:S14]  /*00f0*/  BRA.U UP0, `(.L_x_0) ;  /* 0x0000000100307547 */ /* 0x000fdc000b800000 */
[----:B------:R-:W1:Y:S02]  /*0100*/  LDCU.64 UR4, c[0x0][0x988] ;  /* 0x00013100ff0477ac */ /* 0x000e640008000a00 */
[----:B-1----:R-:W-:-:S04]  /*0110*/  UISETP.NE.U32.AND UP0, UPT, UR4, URZ, UPT ;  /* 0x000000ff0400728c */ /* 0x002fc8000bf05070 */
[----:B------:R-:W-:-:S09]  /*0120*/  UISETP.NE.AND.EX UP0, UPT, UR5, URZ, UPT, UP0 ;  /* 0x000000ff0500728c */ /* 0x000fd2000bf05300 */
[----:B------:R-:W-:Y:S05]  /*0130*/  BRA.U !UP0, `(.L_x_1) ;  /* 0x0000000108147547 */ /* 0x000fea000b800000 */
[----:B------:R-:W1:Y:S01]  /*0140*/  LDC.64 R26, c[0x0][0x988] ;  /* 0x00026200ff1a7b82 */ /* 0x000e620000000a00 */
[----:B------:R-:W1:Y:S02]  /*0150*/  LDCU.64 UR4, c[0x0][0x358] ;  /* 0x00006b00ff0477ac */ /* 0x000e640008000a00 */
[----:B-1----:R1:W5:Y:S01]  /*0160*/  LDG.E R26, desc[UR4][R26.64] ;  /* 0x000000041a1a7981 */ /* 0x002362000c1e1900 */
[----:B------:R-:W-:Y:S01]  /*0170*/  HFMA2 R45, -RZ, RZ, 0, 5.9604644775390625e-08 ;  /* 0x00000001ff2d7431 */ /* 0x000fe200000001ff */
[----:B------:R-:W-:Y:S05]  /*0180*/  BRA `(.L_x_0) ;  /* 0x00000000000c7947 */ /* 0x000fea0003800000 */
.L_x_1:
[----:B------:R-:W1:Y:S01]  /*0190*/  LDCU UR4, c[0x0][0x980] ;  /* 0x00013000ff0477ac */ /* 0x000e620008000800 */
[----:B------:R-:W-:Y:S01]  /*01a0*/  HFMA2 R45, -RZ, RZ, 0, 5.9604644775390625e-08 ;  /* 0x00000001ff2d7431 */ /* 0x000fe200000001ff */
[----:B-1----:R-:W-:-:S07]  /*01b0*/  MOV R26, UR4 ;  /* 0x00000004001a7c02 */ /* 0x002fce0008000f00 */
.L_x_0:
[----:B------:R-:W2:Y:S02]  /*01c0*/  LDCU.64 UR4, c[0x0][0x9b0] ;  /* 0x00013600ff0477ac */ /* 0x000ea40008000a00 */
[----:B--2---:R-:W-:-:S04]  /*01d0*/  UISETP.NE.U32.AND UP0, UPT, UR4, URZ, UPT ;  /* 0x000000ff0400728c */ /* 0x004fc8000bf05070 */
[----:B------:R-:W-:-:S09]  /*01e0*/  UISETP.NE.AND.EX UP0, UPT, UR5, URZ, UPT, UP0 ;  /* 0x000000ff0500728c */ /* 0x000fd2000bf05300 */
[----:B------:R-:W-:Y:S05]  /*01f0*/  BRA.U UP0, `(.L_x_2) ;  /* 0x0000000100287547 */ /* 0x000fea000b800000 */
[----:B------:R-:W2:Y:S02]  /*0200*/  LDCU.64 UR4, c[0x0][0x9a8] ;  /* 0x00013500ff0477ac */ /* 0x000ea40008000a00 */
[----:B--2---:R-:W-:-:S04]  /*0210*/  UISETP.NE.U32.AND UP0, UPT, UR4, URZ, UPT ;  /* 0x000000ff0400728c */ /* 0x004fc8000bf05070 */
[----:B------:R-:W-:-:S09]  /*0220*/  UISETP.NE.AND.EX UP0, UPT, UR5, URZ, UPT, UP0 ;  /* 0x000000ff0500728c */ /* 0x000fd2000bf05300 */
[----:B------:R-:W-:Y:S05]  /*0230*/  BRA.U !UP0, `(.L_x_3) ;  /* 0x0000000108107547 */ /* 0x000fea000b800000 */
[----:B------:R-:W2:Y:S01]  /*0240*/  LDC.64 R24, c[0x0][0x9a8] ;  /* 0x00026a00ff187b82 */ /* 0x000ea20000000a00 */
[----:B------:R-:W2:Y:S02]  /*0250*/  LDCU.64 UR4, c[0x0][0x358] ;  /* 0x00006b00ff0477ac */ /* 0x000ea40008000a00 */
[----:B--2---:R2:W5:Y:S01]  /*0260*/  LDG.E R24, desc[UR4][R24.64] ;  /* 0x0000000418187981 */ /* 0x004562000c1e1900 */
[----:B------:R-:W-:Y:S05]  /*0270*/  BRA `(.L_x_2) ;  /* 0x0000000000087947 */ /* 0x000fea0003800000 */
.L_x_3:
[----:B------:R-:W2:Y:S02]  /*0280*/  LDCU UR4, c[0x0][0x9a0] ;  /* 0x00013400ff0477ac */ /* 0x000ea40008000800 */
[----:B--2---:R-:W-:Y:S02]  /*0290*/  MOV R24, UR4 ;  /* 0x0000000400187c02 */ /* 0x004fe40008000f00 */
.L_x_2:
[----:B------:R-:W-:Y:S01]  /*02a0*/  IMAD.U32 R0, RZ, RZ, UR18 ;  /* 0x00000012ff007e24 */ /* 0x000fe2000f8e00ff */
[----:B------:R-:W-:Y:S04]  /*02b0*/  BSSY.RECONVERGENT B0, `(.L_x_4) ;  /* 0x000000c000007945 */ /* 0x000fe80003800200 */
[C---:B------:R-:W-:Y:S02]  /*02c0*/  ISETP.NE.OR P2, PT, R0.reuse, 0x1, !P1 ;  /* 0x000000010000780c */ /* 0x040fe40004f45670 */
[----:B------:R-:W-:-:S11]  /*02d0*/  ISETP.NE.OR P0, PT, R0, 0x3, !P1 ;  /* 0x000000030000780c */ /* 0x000fd60004f05670 */
[----:B------:R-:W-:Y:S05]  /*02e0*/  @P2 BRA `(.L_x_5) ;  /* 0x0000000000202947 */ /* 0x000fea0003800000 */
[----:B------:R-:W3:Y:S02]  /*02f0*/  LDCU.64 UR4, c[0x0][0x348] ;  /* 0x00006900ff0477ac */ /* 0x000ee40008000a00 */
[----:B---3--:R-:W-:Y:S02]  /*0300*/  UIADD3 UR6, UP1, UPT, UR4, 0x80, URZ ;  /* 0x0000008004067890 */ /* 0x008fe4000ff3e0ff */
[----:B------:R-:W-:Y:S02]  /*0310*/  UIADD3 UR4, UP0, UPT, UR4, 0x200, URZ ;  /* 0x0000020004047890 */ /* 0x000fe4000ff1e0ff */
[----:B------:R-:W-:Y:S02]  /*0320*/  UIADD3.X UR7, UPT, UPT, URZ, UR5, URZ, UP1, !UPT ;  /* 0x00000005ff077290 */ /* 0x000fe40008ffe4ff */
[----:B------:R-:W-:-:S07]  /*0330*/  UIADD3.X UR5, UPT, UPT, URZ, UR5, URZ, UP0, !UPT ;  /* 0x00000005ff057290 */ /* 0x000fce00087fe4ff */
[----:B------:R3:W-:Y:S02]  /*0340*/  UTMACCTL.PF [UR6] ;  /* 0x00000000060079b9 */ /* 0x0007e40008040000 */
[----:B------:R3:W-:Y:S02]  /*0350*/  UTMACCTL.PF [UR4] ;  /* 0x00000000040079b9 */ /* 0x0007e40008040000 */
[----:B---3--:R-:W-:Y:S01]  /*0360*/  NOP ;  /* 0x0000000000007918 */ /* 0x008fe20000000000 */
.L_x_5:
[----:B------:R-:W-:Y:S05]  /*0370*/  BSYNC.RECONVERGENT B0 ;  /* 0x0000000000007941 */ /* 0x000fea0003800200 */
.L_x_4:
[----:B------:R-:W-:Y:S04]  /*0380*/  BSSY.RECONVERGENT B0, `(.L_x_6) ;  /* 0x000000a000007945 */ /* 0x000fe80003800200 */
        /* <DEDUP_REMOVED lines=9> */
.L_x_7:
[----:B------:R-:W-:Y:S05]  /*0420*/  BSYNC.RECONVERGENT B0 ;  /* 0x0000000000007941 */ /* 0x000fea0003800200 */
.L_x_6:
[----:B------:R-:W3:Y:S01]  /*0430*/  LDCU.64 UR4, c[0x0][0x988] ;  /* 0x00013100ff0477ac */ /* 0x000ee20008000a00 */
[----:B------:R-:W-:Y:S02]  /*0440*/  UISETP.EQ.U32.AND UP2, UPT, UR8, URZ, UPT ;  /* 0x000000ff0800728c */ /* 0x000fe4000bf42070 */
[----:B------:R-:W-:Y:S02]  /*0450*/  UPLOP3.LUT UP3, UPT, UPT, UPT, UPT, 0x80, 0x8 ;  /* 0x000000000008789c */ /* 0x000fe40003f6f070 */
[----:B---3--:R-:W-:-:S04]  /*0460*/  UISETP.NE.U32.AND UP0, UPT, UR4, URZ, UPT ;  /* 0x000000ff0400728c */ /* 0x008fc8000bf05070 */
[----:B------:R-:W-:-:S04]  /*0470*/  UISETP.NE.AND.EX UP1, UPT, UR5, URZ, UPT, UP0 ;  /* 0x000000ff0500728c */ /* 0x000fc8000bf25300 */
[----:B------:R-:W-:-:S04]  /*0480*/  UISETP.EQ.OR.EX UP4, UPT, UR9, URZ, !UP1, UP2 ;  /* 0x000000ff0900728c */ /* 0x000fc8000cf82720 */
[----:B------:R-:W-:-:S06]  /*0490*/  UP2UR UR4, UPR, URZ, 0x10 ;  /* 0x00000010ff047883 */ /* 0x000fcc0008000000 */
[----:B------:R-:W-:Y:S01]  /*04a0*/  MOV R49, UR4 ;  /* 0x0000000400317c02 */ /* 0x000fe20008000f00 */
[----:B------:R-:W-:Y:S06]  /*04b0*/  BRA.U !UP4, `(.L_x_8) ;  /* 0x000000010c207547 */ /* 0x000fec000b800000 */
[----:B------:R-:W-:Y:S01]  /*04c0*/  UISETP.NE.U32.AND UP2, UPT, UR8, URZ, UPT ;  /* 0x000000ff0800728c */ /* 0x000fe2000bf45070 */
[----:B-----5:R-:W-:Y:S01]  /*04d0*/  FSETP.NEU.AND P0, PT, R26, RZ, PT ;  /* 0x000000ff1a00720b */ /* 0x020fe20003f0d000 */
[----:B------:R-:W-:Y:S02]  /*04e0*/  USEL UR4, URZ, 0xffffffff, UP1 ;  /* 0xffffffffff047887 */ /* 0x000fe40008800000 */
[----:B------:R-:W-:-:S10]  /*04f0*/  UISETP.NE.AND.EX UP2, UPT, UR9, URZ, UPT, UP2 ;  /* 0x000000ff0900728c */ /* 0x000fd4000bf45320 */
[----:B------:R-:W-:Y:S01]  /*0500*/  VOTEU.ANY UP0, P0 ;  /* 0x0000000000ff7886 */ /* 0x000fe20000000100 */
[----:B------:R-:W-:-:S04]  /*0510*/  @!UP2 USEL UR4, URZ, 0xffffffff, UP0 ;  /* 0xffffffffff04a887 */ /* 0x000fc80008000000 */
[----:B------:R-:W-:-:S04]  /*0520*/  ULOP3.LUT UR4, UR4, 0x1, URZ, 0xc0, !UPT ;  /* 0x0000000104047892 */ /* 0x000fc8000f8ec0ff */
[----:B------:R-:W-:-:S11]  /*0530*/  UISETP.NE.U32.AND UP3, UPT, UR4, 0x1, UPT ;  /* 0x000000010400788c */ /* 0x000fd6000bf65070 */
.L_x_8:
[----:B------:R-:W3:Y:S01]  /*0540*/  SHFL.IDX PT, R0, R46, RZ, 0x1f ;  /* 0x00001fff2e007589 */ /* 0x000ee200000e0000 */
[----:B------:R-:W-:Y:S02]  /*0550*/  UISETP.NE.AND UP5, UPT, UR18, 0x2, UPT ;  /* 0x000000021200788c */ /* 0x000fe4000bfa5270 */
[----:B------:R-:W-:Y:S02]  /*0560*/  UISETP.NE.AND UP0, UPT, UR18, 0x2, UPT ;  /* 0x000000021200788c */ /* 0x000fe4000bf05270 */
[----:B------:R-:W-:Y:S02]  /*0570*/  UISETP.NE.OR UP2, UPT, UR31, URZ, UP5 ;  /* 0x000000ff1f00728c */ /* 0x000fe4000af45670 */
[----:B------:R-:W-:-:S04]  /*0580*/  USEL UR55, URZ, 0x1, UP0 ;  /* 0x00000001ff377887 */ /* 0x000fc80008000000 */
[----:B------:R-:W-:Y:S02]  /*0590*/  PLOP3.LUT P3, PT, P1, PT, UP2, 0xae, 0xea ;  /* 0x0000000000ea781c */ /* 0x000fe40000f6f52e */
[----:B---3--:R-:W-:-:S13]  /*05a0*/  ISETP.NE.AND P0, PT, R0, RZ, PT ;  /* 0x000000ff0000720c */ /* 0x008fda0003f05270 */
[----:B------:R-:W-:Y:S05]  /*05b0*/  @P0 BRA `(.L_x_9) ;  /* 0x00000004004c0947 */ /* 0x000fea0003800000 */
[----:B------:R-:W-:Y:S01]  /*05c0*/  ELECT P0, URZ, PT ;  /* 0x0000000000ff782f */ /* 0x000fe20003800000 */
[----:B------:R-:W-:-:S12]  /*05d0*/  BSSY.RECONVERGENT B0, `(.L_x_9) ;  /* 0x0000051000007945 */ /* 0x000fd80003800200 */
[----:B------:R-:W-:Y:S05]  /*05e0*/  @!P0 BRA `(.L_x_10) ;  /* 0x00000004003c8947 */ /* 0x000fea0003800000 */
[----:B------:R-:W3:Y:S01]  /*05f0*/  S2UR UR5, SR_CgaCtaId ;  /* 0x00000000000579c3 */ /* 0x000ee20000008800 */
[----:B------:R-:W-:Y:S01]  /*0600*/  UMOV UR4, 0x400 ;  /* 0x0000040000047882 */ /* 0x000fe20000000000 */
[----:B------:R-:W-:Y:S02]  /*0610*/  UMOV UR6, 0x1 ;  /* 0x0000000100067882 */ /* 0x000fe40000000000 */
[----:B------:R-:W-:-:S04]  /*0620*/  UIADD3 UR6, UPT, UPT, -UR6, 0x100000, URZ ;  /* 0x0010000006067890 */ /* 0x000fc8000fffe1ff */
[----:B------:R-:W-:Y:S02]  /*0630*/  USHF.L.U32 UR7, UR6, 0xb, URZ ;  /* 0x0000000b06077899 */ /* 0x000fe400080006ff */
[----:B------:R-:W-:Y:S02]  /*0640*/  USHF.L.U32 UR6, UR6, 0x1, URZ ;  /* 0x0000000106067899 */ /* 0x000fe400080006ff */
[----:B---3--:R-:W-:Y:S01]  /*0650*/  ULEA UR4, UR5, UR4, 0x18 ;  /* 0x0000000405047291 */ /* 0x008fe2000f8ec0ff */
[----:B------:R-:W3:Y:S11]  /*0660*/  FENCE.VIEW.ASYNC.S ;  /* 0x00000000000073c6 */ /* 0x000ef60000000000 */
[----:B---3--:R3:W4:Y:S01]  /*0670*/  SYNCS.EXCH.64 URZ, [UR4], UR6 ;  /* 0x0000000604ff75b2 */ /* 0x0087220008000100 */
[----:B------:R3:W1:Y:S01]  /*0680*/  SYNCS.EXCH.64 URZ, [UR4+0x118], UR6 ;  /* 0x0001180604ff75b2 */ /* 0x0006620008000100 */
        /* <DEDUP_REMOVED lines=67> */
[----:B------:R3:W1:Y:S02]  /*0ac0*/  SYNCS.EXCH.64 URZ, [UR4+0x228], UR6 ;  /* 0x0002280604ff75b2 */ /* 0x0006640008000100 */
[----:B---34-:R-:W-:Y:S01]  /*0ad0*/  NOP ;  /* 0x0000000000007918 */ /* 0x018fe20000000000 */
.L_x_10:
[----:B------:R-:W-:Y:S05]  /*0ae0*/  BSYNC.RECONVERGENT B0 ;  /* 0x0000000000007941 */ /* 0x000fea0003800200 */
.L_x_9:
[----:B------:R-:W3:Y:S01]  /*0af0*/  SHFL.IDX PT, R0, R46, RZ, 0x1f ;  /* 0x00001fff2e007589 */ /* 0x000ee200000e0000 */
[----:B------:R-:W-:Y:S01]  /*0b00*/  NOP ;  /* 0x0000000000007918 */ /* 0x000fe20000000000 */
[----:B---3--:R-:W-:-:S13]  /*0b10*/  ISETP.NE.AND P0, PT, R0, 0x1, PT ;  /* 0x000000010000780c */ /* 0x008fda0003f05270 */
[----:B------:R-:W-:Y:S05]  /*0b20*/  @P0 BRA `(.L_x_11) ;  /* 0x0000000000500947 */ /* 0x000fea0003800000 */
[----:B------:R-:W3:Y:S01]  /*0b30*/  S2UR UR5, SR_CgaCtaId ;  /* 0x00000000000579c3 */ /* 0x000ee20000008800 */
[----:B------:R-:W-:Y:S01]  /*0b40*/  UMOV UR4, 0x400 ;  /* 0x0000040000047882 */ /* 0x000fe20000000000 */
[----:B------:R-:W-:Y:S01]  /*0b50*/  UMOV UR8, 0x20 ;  /* 0x0000002000087882 */ /* 0x000fe20000000000 */
[----:B------:R-:W-:Y:S01]  /*0b60*/  UMOV UR6, 0x80 ;  /* 0x0000008000067882 */ /* 0x000fe20000000000 */
[----:B------:R-:W-:-:S04]  /*0b70*/  UIADD3 UR8, UPT, UPT, -UR8, 0x100000, URZ ;  /* 0x0010000008087890 */ /* 0x000fc8000fffe1ff */
[----:B------:R-:W-:Y:S02]  /*0b80*/  USHF.L.U32 UR9, UR8, 0xb, URZ ;  /* 0x0000000b08097899 */ /* 0x000fe400080006ff */
[----:B------:R-:W-:Y:S02]  /*0b90*/  USHF.L.U32 UR8, UR8, 0x1, URZ ;  /* 0x0000000108087899 */ /* 0x000fe400080006ff */
[----:B------:R-:W-:-:S04]  /*0ba0*/  UIADD3 UR6, UPT, UPT, -UR6, 0x100000, URZ ;  /* 0x0010000006067890 */ /* 0x000fc8000fffe1ff */
[----:B------:R-:W-:Y:S02]  /*0bb0*/  USHF.L.U32 UR7, UR6, 0xb, URZ ;  /* 0x0000000b06077899 */ /* 0x000fe400080006ff */
[----:B------:R-:W-:Y:S01]  /*0bc0*/  USHF.L.U32 UR6, UR6, 0x1, URZ ;  /* 0x0000000106067899 */ /* 0x000fe200080006ff */
[----:B------:R-:W-:Y:S01]  /*0bd0*/  ELECT P0, URZ, PT ;  /* 0x0000000000ff782f */ /* 0x000fe20003800000 */
[----:B---3--:R-:W-:Y:S01]  /*0be0*/  ULEA UR4, UR5, UR4, 0x18 ;  /* 0x0000000405047291 */ /* 0x008fe2000f8ec0ff */
[----:B------:R-:W3:Y:S11]  /*0bf0*/  FENCE.VIEW.ASYNC.S ;  /* 0x00000000000073c6 */ /* 0x000ef60000000000 */
[----:B---3--:R3:W4:Y:S01]  /*0c00*/  SYNCS.EXCH.64 URZ, [UR4+0x230], UR8 ;  /* 0x0002300804ff75b2 */ /* 0x0087220008000100 */
[----:B------:R3:W1:Y:S01]  /*0c10*/  SYNCS.EXCH.64 URZ, [UR4+0x248], UR6 ;  /* 0x0002480604ff75b2 */ /* 0x0006620008000100 */
[----:B------:R3:W1:Y:S01]  /*0c20*/  SYNCS.EXCH.64 URZ, [UR4+0x238], UR8 ;  /* 0x0002380804ff75b2 */ /* 0x0006620008000100 */
[----:B------:R3:W1:Y:S01]  /*0c30*/  SYNCS.EXCH.64 URZ, [UR4+0x250], UR6 ;  /* 0x0002500604ff75b2 */ /* 0x0006620008000100 */
[----:B------:R3:W1:Y:S01]  /*0c40*/  SYNCS.EXCH.64 URZ, [UR4+0x240], UR8 ;  /* 0x0002400804ff75b2 */ /* 0x0006620008000100 */
[----:B------:R3:W1:Y:S01]  /*0c50*/  SYNCS.EXCH.64 URZ, [UR4+0x258], UR6 ;  /* 0x0002580604ff75b2 */ /* 0x0006620008000100 */
[----:B------:R-:W-:Y:S01]  /*0c60*/  NOP ;  /* 0x0000000000007918 */ /* 0x000fe20000000000 */
.L_x_11:
[----:B------:R-:W2:Y:S01]  /*0c70*/  SHFL.IDX PT, R0, R46, RZ, 0x1f ;  /* 0x00001fff2e007589 */ /* 0x000ea200000e0000 */
[----:B------:R-:W-:Y:S01]  /*0c80*/  NOP ;  /* 0x0000000000007918 */ /* 0x000fe20000000000 */
[----:B--2---:R-:W-:-:S13]  /*0c90*/  ISETP.NE.AND P0, PT, R0, 0x3, PT ;  /* 0x000000030000780c */ /* 0x004fda0003f05270 */
[----:B------:R-:W-:Y:S05]  /*0ca0*/  @P0 BRA `(.L_x_12) ;  /* 0x0000000000300947 */ /* 0x000fea0003800000 */
[----:B------:R-:W2:Y:S01]  /*0cb0*/  S2UR UR5, SR_CgaCtaId ;  /* 0x00000000000579c3 */ /* 0x000ea20000008800 */
[----:B---3--:R-:W-:Y:S01]  /*0cc0*/  UMOV UR4, 0x400 ;  /* 0x0000040000047882 */ /* 0x008fe20000000000 */
[----:B------:R-:W-:Y:S01]  /*0cd0*/  UMOV UR6, 0x20 ;  /* 0x0000002000067882 */ /* 0x000fe20000000000 */
[----:B------:R-:W-:Y:S01]  /*0ce0*/  ELECT P0, URZ, PT ;  /* 0x0000000000ff782f */ /* 0x000fe20003800000 */
[----:B------:R-:W-:-:S04]  /*0cf0*/  UIADD3 UR6, UPT, UPT, -UR6, 0x100000, URZ ;  /* 0x0010000006067890 */ /* 0x000fc8000fffe1ff */
[----:B------:R-:W-:Y:S02]  /*0d00*/  USHF.L.U32 UR7, UR6, 0xb, URZ ;  /* 0x0000000b06077899 */ /* 0x000fe400080006ff */
[----:B------:R-:W-:Y:S02]  /*0d10*/  USHF.L.U32 UR6, UR6, 0x1, URZ ;  /* 0x0000000106067899 */ /* 0x000fe400080006ff */
[----:B--2---:R-:W-:Y:S01]  /*0d20*/  ULEA UR4, UR5, UR4, 0x18 ;  /* 0x0000000405047291 */ /* 0x004fe2000f8ec0ff */
[----:B------:R-:W2:Y:S11]  /*0d30*/  FENCE.VIEW.ASYNC.S ;  /* 0x00000000000073c6 */ /* 0x000eb60000000000 */
[----:B--2---:R2:W3:Y:S01]  /*0d40*/  SYNCS.EXCH.64 URZ, [UR4+0x260], UR6 ;  /* 0x0002600604ff75b2 */ /* 0x0044e20008000100 */
[----:B------:R2:W1:Y:S01]  /*0d50*/  SYNCS.EXCH.64 URZ, [UR4+0x268], UR6 ;  /* 0x0002680604ff75b2 */ /* 0x0004620008000100 */
[----:B------:R-:W-:Y:S01]  /*0d60*/  NOP ;  /* 0x0000000000007918 */ /* 0x000fe20000000000 */
.L_x_12:
[----:B------:R-:W4:Y:S01]  /*0d70*/  SHFL.IDX PT, R0, R46, RZ, 0x1f ;  /* 0x00001fff2e007589 */ /* 0x000f2200000e0000 */
[----:B------:R-:W-:Y:S01]  /*0d80*/  NOP ;  /* 0x0000000000007918 */ /* 0x000fe20000000000 */
[----:B----4-:R-:W-:-:S13]  /*0d90*/  ISETP.NE.AND P0, PT, R0, 0x4, PT ;  /* 0x000000040000780c */ /* 0x010fda0003f05270 */
[----:B------:R-:W-:Y:S05]  /*0da0*/  @P0 BRA `(.L_x_13) ;  /* 0x0000000000440947 */ /* 0x000fea0003800000 */
[----:B------:R-:W4:Y:S01]  /*0db0*/  S2UR UR5, SR_CgaCtaId ;  /* 0x00000000000579c3 */ /* 0x000f220000008800 */
[----:B--23--:R-:W-:Y:S01]  /*0dc0*/  UMOV UR4, 0x1e0 ;  /* 0x000001e000047882 */ /* 0x00cfe20000000000 */
[----:B------:R-:W-:Y:S01]  /*0dd0*/  UMOV UR6, 0x400 ;  /* 0x0000040000067882 */ /* 0x000fe20000000000 */
[----:B------:R-:W-:Y:S01]  /*0de0*/  USEL UR4, UR4, 0x1a0, UP3 ;  /* 0x000001a004047887 */ /* 0x000fe20009800000 */
[----:B------:R-:W-:Y:S01]  /*0df0*/  UMOV UR8, 0x1 ;  /* 0x0000000100087882 */ /* 0x000fe20000000000 */
[----:B------:R-:W-:Y:S01]  /*0e00*/  ELECT P0, URZ, PT ;  /* 0x0000000000ff782f */ /* 0x000fe20003800000 */
[----:B------:R-:W-:-:S04]  /*0e10*/  UIADD3 UR8, UPT, UPT, -UR8, 0x100000, URZ ;  /* 0x0010000008087890 */ /* 0x000fc8000fffe1ff */
[----:B------:R-:W-:Y:S02]  /*0e20*/  USHF.L.U32 UR9, UR8, 0xb, URZ ;  /* 0x0000000b08097899 */ /* 0x000fe400080006ff */
[----:B------:R-:W-:Y:S02]  /*0e30*/  USHF.L.U32 UR8, UR8, 0x1, URZ ;  /* 0x0000000108087899 */ /* 0x000fe400080006ff */
[----:B----4-:R-:W-:Y:S02]  /*0e40*/  ULEA UR6, UR5, UR6, 0x18 ;  /* 0x0000000605067291 */ /* 0x010fe4000f8ec0ff */
[----:B------:R-:W-:-:S04]  /*0e50*/  UIADD3 UR4, UPT, UPT, -UR4, 0x100000, URZ ;  /* 0x0010000004047890 */ /* 0x000fc8000fffe1ff */
[----:B------:R-:W-:Y:S02]  /*0e60*/  USHF.L.U32 UR5, UR4, 0xb, URZ ;  /* 0x0000000b04057899 */ /* 0x000fe400080006ff */
[----:B------:R-:W-:Y:S01]  /*0e70*/  USHF.L.U32 UR4, UR4, 0x1, URZ ;  /* 0x0000000104047899 */ /* 0x000fe200080006ff */
[----:B------:R-:W2:Y:S03]  /*0e80*/  FENCE.VIEW.ASYNC.S ;  /* 0x00000000000073c6 */ /* 0x000ea60000000000 */
[----:B--2---:R4:W2:Y:S08]  /*0e90*/  SYNCS.EXCH.64 URZ, [UR6+0x270], UR8 ;  /* 0x0002700806ff75b2 */ /* 0x0048b00008000100 */
[----:B------:R4:W3:Y:S02]  /*0ea0*/  SYNCS.EXCH.64 URZ, [UR6+0x278], UR4 ;  /* 0x0002780406ff75b2 */ /* 0x0008e40008000100 */
[----:B----4-:R-:W-:Y:S01]  /*0eb0*/  NOP ;  /* 0x0000000000007918 */ /* 0x010fe20000000000 */
.L_x_13:
[----:B------:R-:W4:Y:S01]  /*0ec0*/  SHFL.IDX PT, R0, R46, RZ, 0x1f ;  /* 0x00001fff2e007589 */ /* 0x000f2200000e0000 */
[----:B------:R-:W-:Y:S01]  /*0ed0*/  ISETP.NE.OR P1, PT, RZ, UR18, !P1 ;  /* 0x00000012ff007c0c */ /* 0x000fe2000cf25670 */
[----:B------:R-:W-:Y:S01]  /*0ee0*/  NOP ;  /* 0x0000000000007918 */ /* 0x000fe20000000000 */
[----:B----4-:R-:W-:-:S13]  /*0ef0*/  ISETP.NE.AND P0, PT, R0, 0x5, PT ;  /* 0x000000050000780c */ /* 0x010fda0003f05270 */
[----:B------:R-:W-:Y:S05]  /*0f00*/  @P0 BRA `(.L_x_14) ;  /* 0x0000000000480947 */ /* 0x000fea0003800000 */
[----:B------:R-:W4:Y:S01]  /*0f10*/  S2UR UR5, SR_CgaCtaId ;  /* 0x00000000000579c3 */ /* 0x000f220000008800 */
[----:B--23--:R-:W-:Y:S01]  /*0f20*/  UMOV UR4, 0x400 ;  /* 0x0000040000047882 */ /* 0x00cfe20000000000 */
        /* <DEDUP_REMOVED lines=9> */
[----:B----4-:R-:W-:Y:S01]  /*0fc0*/  ULEA UR4, UR5, UR4, 0x18 ;  /* 0x0000000405047291 */ /* 0x010fe2000f8ec0ff */
[----:B------:R-:W2:Y:S11]  /*0fd0*/  FENCE.VIEW.ASYNC.S ;  /* 0x00000000000073c6 */ /* 0x000eb60000000000 */
[----:B--2---:R4:W2:Y:S01]  /*0fe0*/  SYNCS.EXCH.64 URZ, [UR4+0x280], UR6 ;  /* 0x0002800604ff75b2 */ /* 0x0048a20008000100 */
[----:B------:R4:W3:Y:S01]  /*0ff0*/  SYNCS.EXCH.64 URZ, [UR4+0x290], UR8 ;  /* 0x0002900804ff75b2 */ /* 0x0008e20008000100 */
[----:B------:R4:W1:Y:S01]  /*1000*/  SYNCS.EXCH.64 URZ, [UR4+0x288], UR6 ;  /* 0x0002880604ff75b2 */ /* 0x0008620008000100 */
[----:B------:R4:W1:Y:S02]  /*1010*/  SYNCS.EXCH.64 URZ, [UR4+0x298], UR8 ;  /* 0x0002980804ff75b2 */ /* 0x0008640008000100 */
[----:B----4-:R-:W-:Y:S01]  /*1020*/  NOP ;  /* 0x0000000000007918 */ /* 0x010fe20000000000 */
.L_x_14:
[----:B--23--:R-:W2:Y:S01]  /*1030*/  S2UR UR7, SR_CgaCtaId ;  /* 0x00000000000779c3 */ /* 0x00cea20000008800 */
[----:B------:R-:W-:Y:S01]  /*1040*/  VOTEU.ALL UP0, P1 ;  /* 0x0000000000ff7886 */ /* 0x000fe20000800000 */
[----:B------:R-:W-:Y:S01]  /*1050*/  UMOV UR4, 0x20 ;  /* 0x0000002000047882 */ /* 0x000fe20000000000 */
[----:B------:R-:W-:Y:S01]  /*1060*/  NOP ;  /* 0x0000000000007918 */ /* 0x000fe20000000000 */
[----:B------:R-:W-:Y:S01]  /*1070*/  LOP3.LUT R3, R53, 0x1f, RZ, 0xc0, !PT ;  /* 0x0000001f35037812 */ /* 0x000fe200078ec0ff */
[----:B------:R-:W-:Y:S01]  /*1080*/  UISETP.NE.AND UP4, UPT, UR18, URZ, UPT ;  /* 0x000000ff1200728c */ /* 0x000fe2000bf85270 */
[----:B------:R-:W-:Y:S01]  /*1090*/  @!UP0 UMOV UR6, 0x400 ;  /* 0x0000040000068882 */ /* 0x000fe20000000000 */
[----:B------:R-:W-:-:S04]  /*10a0*/  @!UP0 UIADD3 UR4, UPT, UPT, -UR4, 0x100000, URZ ;  /* 0x0010000004048890 */ /* 0x000fc8000fffe1ff */
[----:B------:R-:W-:Y:S02]  /*10b0*/  @!UP0 USHF.L.U32 UR5, UR4, 0xb, URZ ;  /* 0x0000000b04058899 */ /* 0x000fe400080006ff */
[----:B------:R-:W-:Y:S02]  /*10c0*/  @!UP0 USHF.L.U32 UR4, UR4, 0x1, URZ ;  /* 0x0000000104048899 */ /* 0x000fe400080006ff */
[----:B--2---:R-:W-:Y:S01]  /*10d0*/  @!UP0 ULEA UR6, UR7, UR6, 0x18 ;  /* 0x0000000607068291 */ /* 0x004fe2000f8ec0ff */
[----:B------:R-:W2:Y:S01]  /*10e0*/  LDCU UR7, c[0x0][0x36c] ;  /* 0x00006d80ff0777ac */ /* 0x000ea20008000800 */
[----:B------:R-:W-:Y:S01]  /*10f0*/  VOTEU.ALL UP0, P1 ;  /* 0x0000000000ff7886 */ /* 0x000fe20000800000 */
[----:B------:R-:W3:Y:S09]  /*1100*/  FENCE.VIEW.ASYNC.S ;  /* 0x00000000000073c6 */ /* 0x000ef20000000000 */
[----:B---3--:R3:W4:Y:S01]  /*1110*/  @!UP0 SYNCS.EXCH.64 URZ, [UR6+0x2a0], UR4 ;  /* 0x0002a00406ff85b2 */ /* 0x0087220008000100 */
[----:B--2---:R-:W-:-:S09]  /*1120*/  UISETP.EQ.U32.AND UP6, UPT, UR7, 0x1, UPT ;  /* 0x000000010700788c */ /* 0x004fd2000bfc2070 */
[----:B---3--:R-:W-:Y:S05]  /*1130*/  BRA.U !UP6, `(.L_x_15) ;  /* 0x000000010e087547 */ /* 0x008fea000b800000 */
[----:B-1--4-:R-:W-:Y:S01]  /*1140*/  UCGABAR_ARV ;  /* 0x00000000000079c7 */ /* 0x012fe20008000000 */
[----:B------:R-:W-:Y:S05]  /*1150*/  BRA `(.L_x_16) ;  /* 0x0000000000047947 */ /* 0x000fea0003800000 */
.L_x_15:
[----:B-1--4-:R-:W-:Y:S01]  /*1160*/  NOP ;  /* 0x0000000000007918 */ /* 0x012fe20000000000 */
.L_x_16:
[----:B------:R-:W1:Y:S01]  /*1170*/  S2UR UR22, SR_CTAID.X ;  /* 0x00000000001679c3 */ /* 0x000e620000002500 */
[----:B------:R-:W-:-:S05]  /*1180*/  CS2R.32 R48, SR_CgaSize ;  /* 0x0000000000307805 */ /* 0x000fca0000008a00 */
[----:B------:R-:W-:-:S05]  /*1190*/  IMAD R48, R48, -0xa0, RZ ;  /* 0xffffff6030307824 */ /* 0x000fca00078e02ff */
[----:B------:R-:W-:-:S14]  /*11a0*/  R2UR UR5, R48 ;  /* 0x00000000300572ca */ /* 0x000fdc00000e0000 */
[----:B------:R-:W2:Y:S01]  /*11b0*/  LDCU UR5, c[0x0][UR5+0x2b0] ;  /* 0x00005600050577ac */ /* 0x000ea20008000800 */
[----:B------:R-:W-:-:S05]  /*11c0*/  CS2R.32 R48, SR_CgaSize ;  /* 0x0000000000307805 */ /* 0x000fca0000008a00 */
[----:B------:R-:W-:-:S05]  /*11d0*/  IMAD R48, R48, -0xa0, RZ ;  /* 0xffffff6030307824 */ /* 0x000fca00078e02ff */
[----:B------:R-:W-:-:S14]  /*11e0*/  R2UR UR4, R48 ;  /* 0x00000000300472ca */ /* 0x000fdc00000e0000 */
[----:B------:R-:W3:Y:S01]  /*11f0*/  LDCU UR4, c[0x0][UR4+0x2b4] ;  /* 0x00005680040477ac */ /* 0x000ee20008000800 */
[----:B------:R-:W4:Y:S01]  /*1200*/  S2UR UR19, SR_CTAID.Y ;  /* 0x00000000001379c3 */ /* 0x000f220000002600 */
[----:B------:R-:W-:-:S05]  /*1210*/  CS2R.32 R48, SR_CgaSize ;  /* 0x0000000000307805 */ /* 0x000fca0000008a00 */
[----:B------:R-:W-:-:S05]  /*1220*/  IMAD R48, R48, -0xa0, RZ ;  /* 0xffffff6030307824 */ /* 0x000fca00078e02ff */
[----:B------:R-:W-:-:S14]  /*1230*/  R2UR UR7, R48 ;  /* 0x00000000300772ca */ /* 0x000fdc00000e0000 */
[----:B------:R-:W3:Y:S01]  /*1240*/  LDCU UR7, c[0x0][UR7+0x2a0] ;  /* 0x00005400070777ac */ /* 0x000ee20008000800 */
[----:B------:R-:W-:-:S05]  /*1250*/  CS2R.32 R48, SR_CgaSize ;  /* 0x0000000000307805 */ /* 0x000fca0000008a00 */
[----:B------:R-:W-:-:S05]  /*1260*/  IMAD R48, R48, -0xa0, RZ ;  /* 0xffffff6030307824 */ /* 0x000fca00078e02ff */
[----:B------:R-:W-:-:S14]  /*1270*/  R2UR UR8, R48 ;  /* 0x00000000300872ca */ /* 0x000fdc00000e0000 */
[----:B------:R-:W3:Y:S01]  /*1280*/  LDCU UR8, c[0x0][UR8+0x2a4] ;  /* 0x00005480080877ac */ /* 0x000ee20008000800 */
[----:B------:R-:W3:Y:S01]  /*1290*/  LDCU UR20, c[0x0][0xc24] ;  /* 0x00018480ff1477ac */ /* 0x000ee20008000800 */
[----:B------:R-:W3:Y:S01]  /*12a0*/  LDCU UR39, c[0x0][0xc24] ;  /* 0x00018480ff2777ac */ /* 0x000ee20008000800 */
[----:B-1----:R-:W-:Y:S01]  /*12b0*/  I2FP.F32.U32 R2, UR22 ;  /* 0x0000001600027c45 */ /* 0x002fe20008201000 */
[----:B------:R-:W1:Y:S04]  /*12c0*/  LDCU UR24, c[0x0][0xc30] ;  /* 0x00018600ff1877ac */ /* 0x000e680008000800 */
[----:B--2---:R-:W-:Y:S01]  /*12d0*/  FMUL R2, R2, UR5 ;  /* 0x0000000502027c20 */ /* 0x004fe20008400000 */
[----:B----4-:R-:W-:-:S05]  /*12e0*/  I2FP.F32.U32 R0, UR19 ;  /* 0x0000001300007c45 */ /* 0x010fca0008201000 */
[----:B------:R-:W2:Y:S01]  /*12f0*/  F2I.U32.TRUNC.NTZ R2, R2 ;  /* 0x0000000200027305 */ /* 0x000ea2000020f000 */
[----:B---3--:R-:W-:-:S07]  /*1300*/  FMUL R0, R0, UR4 ;  /* 0x0000000400007c20 */ /* 0x008fce0008400000 */
[----:B------:R-:W3:Y:S01]  /*1310*/  F2I.U32.TRUNC.NTZ R0, R0 ;  /* 0x0000000000007305 */ /* 0x000ee2000020f000 */
[----:B--2---:R-:W-:Y:S02]  /*1320*/  R2UR UR4, R2 ;  /* 0x00000000020472ca */ /* 0x004fe400000e0000 */
[----:B------:R-:W-:Y:S02]  /*1330*/  PRMT R2, RZ, 0x7610, R2 ;  /* 0x00007610ff027816 */ /* 0x000fe40000000002 */
[----:B---3--:R-:W-:Y:S02]  /*1340*/  R2UR UR6, R0 ;  /* 0x00000000000672ca */ /* 0x008fe400000e0000 */
[----:B------:R-:W-:-:S07]  /*1350*/  PRMT R0, RZ, 0x7610, R0 ;  /* 0x00007610ff007816 */ /* 0x000fce0000000000 */
[----:B------:R-:W-:-:S04]  /*1360*/  UIADD3 UR5, UPT, UPT, -UR4, URZ, URZ ;  /* 0x000000ff04057290 */ /* 0x000fc8000fffe1ff */
[----:B------:R-:W-:Y:S02]  /*1370*/  UIMAD UR5, UR7, UR5, UR22 ;  /* 0x00000005070572a4 */ /* 0x000fe4000f8e0216 */
[----:B------:R-:W-:-:S04]  /*1380*/  UIADD3 UR4, UPT, UPT, -UR6, URZ, URZ ;  /* 0x000000ff06047290 */ /* 0x000fc8000fffe1ff */
[----:B------:R-:W-:Y:S01]  /*1390*/  IMAD.U32 R48, RZ, RZ, UR5 ;  /* 0x00000005ff307e24 */ /* 0x000fe2000f8e00ff */
[----:B------:R-:W-:-:S06]  /*13a0*/  UIMAD UR4, UR8, UR4, UR19 ;  /* 0x00000004080472a4 */ /* 0x000fcc000f8e0213 */
[----:B------:R-:W-:Y:S01]  /*13b0*/  IMAD.U32 R47, RZ, RZ, UR4 ;  /* 0x00000004ff2f7e24 */ /* 0x000fe2000f8e00ff */
[----:B-1----:R-:W-:Y:S06]  /*13c0*/  BRA.U UP4, `(.L_x_17) ;  /* 0x0000000104307547 */ /* 0x002fec000b800000 */
[----:B------:R-:W-:Y:S01]  /*13d0*/  R2UR UR5, R47 ;  /* 0x000000002f0572ca */ /* 0x000fe200000e0000 */
[----:B------:R-:W-:Y:S01]  /*13e0*/  UMOV UR7, 0x3 ;  /* 0x0000000300077882 */ /* 0x000fe20000000000 */
[----:B------:R-:W-:-:S11]  /*13f0*/  R2UR UR4, R48 ;  /* 0x00000000300472ca */ /* 0x000fd600000e0000 */
[----:B------:R-:W-:-:S04]  /*1400*/  UISETP.NE.AND UP0, UPT, UR5, URZ, UPT ;  /* 0x000000ff0500728c */ /* 0x000fc8000bf05270 */
[----:B------:R-:W-:Y:S02]  /*1410*/  UISETP.LT.U32.OR UP0, UPT, UR4, 0x2, !UP0 ;  /* 0x000000020400788c */ /* 0x000fe4000c701470 */
[----:B------:R-:W-:Y:S02]  /*1420*/  ULOP3.LUT UR4, UR4, 0xfffffffe, URZ, 0xc0, !UPT ;  /* 0xfffffffe04047892 */ /* 0x000fe4000f8ec0ff */
[----:B------:R-:W-:Y:S02]  /*1430*/  USEL UR6, URZ, 0x1, !UP0 ;  /* 0x00000001ff067887 */ /* 0x000fe4000c000000 */
[----:B------:R-:W-:Y:S02]  /*1440*/  USEL UR5, URZ, 0x2, !UP0 ;  /* 0x00000002ff057887 */ /* 0x000fe4000c000000 */
[----:B------:R-:W-:Y:S02]  /*1450*/  USHF.L.U32 UR4, UR7, UR4, URZ ;  /* 0x0000000407047299 */ /* 0x000fe400080006ff */
[----:B------:R-:W-:-:S04]  /*1460*/  UIADD3 UR5, UPT, UPT, UR6, UR5, URZ ;  /* 0x0000000506057290 */ /* 0x000fc8000fffe0ff */
[----:B------:R-:W-:Y:S02]  /*1470*/  IMAD.U32 R0, RZ, RZ, UR4 ;  /* 0x00000004ff007e24 */ /* 0x000fe4000f8e00ff */
[----:B------:R-:W-:-:S07]  /*1480*/  IMAD.U32 R2, RZ, RZ, UR5 ;  /* 0x00000005ff027e24 */ /* 0x000fce000f8e00ff */
.L_x_17:
[----:B------:R-:W1:Y:S01]  /*1490*/  S2UR UR46, SR_CTAID.Z ;  /* 0x00000000002e79c3 */ /* 0x000e620000002700 */
[----:B------:R-:W-:Y:S01]  /*14a0*/  UISETP.GE.AND UP0, UPT, UR20, 0x1, UPT ;  /* 0x000000011400788c */ /* 0x000fe2000bf06270 */
[----:B------:R-:W-:-:S08]  /*14b0*/  UMOV UR44, UR22 ;  /* 0x00000016002c7c82 */ /* 0x000fd00008000000 */
[----:B------:R-:W-:Y:S05]  /*14c0*/  BRA.U !UP0, `(.L_x_18) ;  /* 0x0000000108d47547 */ /* 0x000fea000b800000 */
[----:B------:R-:W2:Y:S01]  /*14d0*/  LDCU.128 UR12, c[0x0][0xc10] ;  /* 0x00018200ff0c77ac */ /* 0x000ea20008000c00 */
[----:B------:R-:W3:Y:S01]  /*14e0*/  LDCU UR21, c[0x0][0xc0c] ;  /* 0x00018180ff1577ac */ /* 0x000ee20008000800 */
[----:B------:R-:W4:Y:S01]  /*14f0*/  LDCU UR6, c[0x0][0x370] ;  /* 0x00006e00ff0677ac */ /* 0x000f220008000800 */
[----:B------:R-:W1:Y:S01]  /*1500*/  LDCU UR7, c[0x0][0x374] ;  /* 0x00006e80ff0777ac */ /* 0x000e620008000800 */
[----:B------:R-:W1:Y:S01]  /*1510*/  LDCU UR23, c[0x0][0xc20] ;  /* 0x00018400ff1777ac */ /* 0x000e620008000800 */
[----:B--2---:R-:W-:Y:S02]  /*1520*/  UIMAD.WIDE.U32 UR4, UR22, UR12, URZ ;  /* 0x0000000c160472a5 */ /* 0x004fe4000f8e00ff */
[----:B---3--:R-:W-:Y:S01]  /*1530*/  UISETP.NE.AND UP0, UPT, UR21, 0x1, UPT ;  /* 0x000000011500788c */ /* 0x008fe2000bf05270 */
[----:B------:R-:W2:Y:S01]  /*1540*/  LDCU.64 UR8, c[0x0][0xc28] ;  /* 0x00018500ff0877ac */ /* 0x000ea20008000a00 */
[----:B----4-:R-:W-:-:S03]  /*1550*/  UIMAD.WIDE.U32 UR10, UR6, UR12, URZ ;  /* 0x0000000c060a72a5 */ /* 0x010fc6000f8e00ff */
[----:B------:R-:W-:Y:S01]  /*1560*/  UMOV UR4, UR5 ;  /* 0x0000000500047c82 */ /* 0x000fe20008000000 */
[----:B------:R-:W-:Y:S02]  /*1570*/  UISETP.NE.AND UP2, UPT, UR20, 0x1, UPT ;  /* 0x000000011400788c */ /* 0x000fe4000bf45270 */
[----:B------:R-:W-:Y:S01]  /*1580*/  USHF.R.U32.HI UR4, URZ, UR13, UR4 ;  /* 0x0000000dff047299 */ /* 0x000fe20008011604 */
[----:B------:R-:W-:Y:S01]  /*1590*/  UMOV UR10, UR11 ;  /* 0x0000000b000a7c82 */ /* 0x000fe20008000000 */
[----:B------:R-:W-:Y:S02]  /*15a0*/  UIMAD.WIDE.U32 UR16, UR19, UR15, URZ ;  /* 0x0000000f131072a5 */ /* 0x000fe4000f8e00ff */
[----:B------:R-:W-:Y:S02]  /*15b0*/  USEL UR5, UR22, UR4, !UP0 ;  /* 0x0000000416057287 */ /* 0x000fe4000c000000 */
[----:B------:R-:W-:Y:S02]  /*15c0*/  @UP0 USHF.R.U32.HI UR6, URZ, UR13, UR10 ;  /* 0x0000000dff060299 */ /* 0x000fe4000801160a */
[----:B------:R-:W-:-:S02]  /*15d0*/  UISETP.NE.AND UP0, UPT, UR14, 0x1, UPT ;  /* 0x000000010e00788c */ /* 0x000fc4000bf05270 */
[----:B-1----:R-:W-:Y:S02]  /*15e0*/  UIMAD.WIDE.U32 UR10, UR7, UR15, URZ ;  /* 0x0000000f070a72a5 */ /* 0x002fe4000f8e00ff */
[----:B--2---:R-:W-:Y:S01]  /*15f0*/  UIMAD.WIDE.U32 UR12, UR6, UR8, URZ ;  /* 0x00000008060c72a5 */ /* 0x004fe2000f8e00ff */
[----:B------:R-:W-:Y:S01]  /*1600*/  UMOV UR4, UR17 ;  /* 0x0000001100047c82 */ /* 0x000fe20008000000 */
[----:B------:R-:W-:-:S03]  /*1610*/  UIADD3 UR44, UPT, UPT, -UR5, URZ, URZ ;  /* 0x000000ff052c7290 */ /* 0x000fc6000fffe1ff */
[----:B------:R-:W-:Y:S01]  /*1620*/  UMOV UR10, UR11 ;  /* 0x0000000b000a7c82 */ /* 0x000fe20008000000 */
[----:B------:R-:W-:Y:S02]  /*1630*/  USHF.R.U32.HI UR4, URZ, UR23, UR4 ;  /* 0x00000017ff047299 */ /* 0x000fe40008011604 */
[----:B------:R-:W-:Y:S01]  /*1640*/  @UP0 USHF.R.U32.HI UR7, URZ, UR23, UR10 ;  /* 0x00000017ff070299 */ /* 0x000fe2000801160a */
[----:B------:R-:W-:Y:S01]  /*1650*/  UMOV UR12, UR13 ;  /* 0x0000000d000c7c82 */ /* 0x000fe20008000000 */
[----:B------:R-:W-:Y:S02]  /*1660*/  USEL UR4, UR19, UR4, !UP0 ;  /* 0x0000000413047287 */ /* 0x000fe4000c000000 */
[----:B------:R-:W-:Y:S02]  /*1670*/  UIMAD.WIDE.U32 UR10, UR7, UR8, URZ ;  /* 0x00000008070a72a5 */ /* 0x000fe4000f8e00ff */
[----:B------:R-:W-:Y:S02]  /*1680*/  @UP2 USHF.R.U32.HI UR6, URZ, UR9, UR12 ;  /* 0x00000009ff062299 */ /* 0x000fe4000801160c */
[----:B------:R-:W-:-:S02]  /*1690*/  UIMAD.WIDE.U32 UR12, UR4, UR8, URZ ;  /* 0x00000008040c72a5 */ /* 0x000fc4000f8e00ff */
[----:B------:R-:W-:Y:S01]  /*16a0*/  UIMAD UR44, UR21, UR44, UR22 ;  /* 0x0000002c152c72a4 */ /* 0x000fe2000f8e0216 */
[----:B------:R-:W-:Y:S02]  /*16b0*/  UMOV UR10, UR11 ;  /* 0x0000000b000a7c82 */ /* 0x000fe40008000000 */
[----:B------:R-:W-:Y:S02]  /*16c0*/  @UP2 USHF.R.U32.HI UR7, URZ, UR9, UR10 ;  /* 0x00000009ff072299 */ /* 0x000fe4000801160a */
[----:B------:R-:W-:Y:S02]  /*16d0*/  UIMAD UR10, UR6, UR20, URZ ;  /* 0x00000014060a72a4 */ /* 0x000fe4000f8e02ff */
[----:B------:R-:W-:-:S04]  /*16e0*/  UIMAD UR7, UR7, UR20, URZ ;  /* 0x00000014070772a4 */ /* 0x000fc8000f8e02ff */
[----:B------:R-:W-:-:S03]  /*16f0*/  UISETP.GE.AND UP0, UPT, UR4, UR7, UPT ;  /* 0x000000070400728c */ /* 0x000fc6000bf06270 */
[----:B------:R-:W-:Y:S01]  /*1700*/  UMOV UR7, UR13 ;  /* 0x0000000d00077c82 */ /* 0x000fe20008000000 */
[----:B------:R-:W-:Y:S02]  /*1710*/  UISETP.GE.OR UP0, UPT, UR5, UR10, UP0 ;  /* 0x0000000a0500728c */ /* 0x000fe40008706670 */
[----:B------:R-:W-:Y:S02]  /*1720*/  UIMAD.WIDE.U32 UR10, UR5, UR8, URZ ;  /* 0x00000008050a72a5 */ /* 0x000fe4000f8e00ff */
[----:B------:R-:W-:Y:S02]  /*1730*/  USHF.R.U32.HI UR7, URZ, UR9, UR7 ;  /* 0x00000009ff077299 */ /* 0x000fe40008011607 */
[----:B------:R-:W-:Y:S02]  /*1740*/  UIADD3 UR10, UPT, UPT, -UR4, URZ, URZ ;  /* 0x000000ff040a7290 */ /* 0x000fe4000fffe1ff */
[----:B------:R-:W-:Y:S02]  /*1750*/  USEL UR7, UR4, UR7, !UP2 ;  /* 0x0000000704077287 */ /* 0x000fe4000d000000 */
[----:B------:R-:W-:Y:S01]  /*1760*/  UIMAD UR10, UR14, UR10, UR19 ;  /* 0x0000000a0e0a72a4 */ /* 0x000fe2000f8e0213 */
[----:B------:R-:W-:-:S02]  /*1770*/  @!UP0 UMOV UR8, UR11 ;  /* 0x0000000b00088c82 */ /* 0x000fc40008000000 */
[----:B------:R-:W-:Y:S02]  /*1780*/  @!UP0 USHF.R.U32.HI UR8, URZ, UR9, UR8 ;  /* 0x00000009ff088299 */ /* 0x000fe40008011608 */
[----:B------:R-:W-:Y:S02]  /*1790*/  UIADD3 UR9, UPT, UPT, -UR7, URZ, URZ ;  /* 0x000000ff07097290 */ /* 0x000fe4000fffe1ff */
[----:B------:R-:W-:Y:S02]  /*17a0*/  @!UP0 USEL UR8, UR5, UR8, !UP2 ;  /* 0x0000000805088287 */ /* 0x000fe4000d000000 */
[----:B------:R-:W-:Y:S02]  /*17b0*/  UIMAD UR9, UR20, UR9, UR4 ;  /* 0x00000009140972a4 */ /* 0x000fe4000f8e0204 */
[----:B------:R-:W-:Y:S02]  /*17c0*/  @!UP0 UIADD3 UR7, UPT, UPT, UR7, -UR8, URZ ;  /* 0x8000000807078290 */ /* 0x000fe4000fffe0ff */
[----:B------:R-:W-:-:S02]  /*17d0*/  @!UP0 UIMAD UR6, UR9, UR6, UR8 ;  /* 0x00000006090682a4 */ /* 0x000fc4000f8e0208 */
[----:B------:R-:W-:-:S04]  /*17e0*/  @!UP0 UIMAD UR4, UR7, UR20, UR5 ;  /* 0x00000014070482a4 */ /* 0x000fc8000f8e0205 */
[----:B------:R-:W-:Y:S01]  /*17f0*/  UIMAD UR19, UR4, UR14, UR10 ;  /* 0x0000000e041372a4 */ /* 0x000fe2000f8e020a */
[----:B------:R-:W-:Y:S02]  /*1800*/  @!UP0 UMOV UR5, UR6 ;  /* 0x0000000600058c82 */ /* 0x000fe40008000000 */
[----:B------:R-:W-:-:S12]  /*1810*/  UIMAD UR44, UR5, UR21, UR44 ;  /* 0x00000015052c72a4 */ /* 0x000fd8000f8e022c */
.L_x_18:
[----:B------:R-:W-:-:S09]  /*1820*/  UISETP.NE.AND UP0, UPT, UR24, 0x1, UPT ;  /* 0x000000011800788c */ /* 0x000fd2000bf05270 */
[----:B------:R-:W-:Y:S05]  /*1830*/  BRA.U UP0, `(.L_x_19) ;  /* 0x0000000100407547 */ /* 0x000fea000b800000 */
[----:B------:R-:W2:Y:S01]  /*1840*/  LDCU.128 UR8, c[0x0][0xc10] ;  /* 0x00018200ff0877ac */ /* 0x000ea20008000c00 */
[----:B------:R-:W3:Y:S01]  /*1850*/  LDCU UR12, c[0x0][0xc0c] ;  /* 0x00018180ff0c77ac */ /* 0x000ee20008000800 */
[----:B------:R-:W4:Y:S01]  /*1860*/  LDCU UR13, c[0x0][0xc20] ;  /* 0x00018400ff0d77ac */ /* 0x000f220008000800 */
[----:B--2---:R-:W-:Y:S02]  /*1870*/  UIMAD.WIDE.U32 UR4, UR44, UR8, URZ ;  /* 0x000000082c0472a5 */ /* 0x004fe4000f8e00ff */
[----:B------:R-:W-:Y:S02]  /*1880*/  UIMAD.WIDE.U32 UR6, UR19, UR11, URZ ;  /* 0x0000000b130672a5 */ /* 0x000fe4000f8e00ff */
[----:B---3--:R-:W-:Y:S02]  /*1890*/  UISETP.NE.AND UP0, UPT, UR12, 0x1, UPT ;  /* 0x000000010c00788c */ /* 0x008fe4000bf05270 */
[----:B------:R-:W-:-:S03]  /*18a0*/  USHF.R.U32.HI UR5, URZ, UR9, UR5 ;  /* 0x00000009ff057299 */ /* 0x000fc60008011605 */
[----:B------:R-:W-:Y:S01]  /*18b0*/  UMOV UR4, UR7 ;  /* 0x0000000700047c82 */ /* 0x000fe20008000000 */
[----:B------:R-:W-:Y:S02]  /*18c0*/  USEL UR5, UR44, UR5, !UP0 ;  /* 0x000000052c057287 */ /* 0x000fe4000c000000 */
[----:B------:R-:W-:Y:S02]  /*18d0*/  UISETP.NE.AND UP0, UPT, UR10, 0x1, UPT ;  /* 0x000000010a00788c */ /* 0x000fe4000bf05270 */
[----:B----4-:R-:W-:-:S04]  /*18e0*/  USHF.R.U32.HI UR4, URZ, UR13, UR4 ;  /* 0x0000000dff047299 */ /* 0x010fc80008011604 */
[----:B------:R-:W-:-:S04]  /*18f0*/  USEL UR4, UR19, UR4, !UP0 ;  /* 0x0000000413047287 */ /* 0x000fc8000c000000 */
[----:B------:R-:W-:Y:S02]  /*1900*/  UIADD3 UR6, UPT, UPT, -UR4, UR5, URZ ;  /* 0x0000000504067290 */ /* 0x000fe4000fffe1ff */
[----:B------:R-:W-:Y:S02]  /*1910*/  UIADD3 UR4, UPT, UPT, UR4, -UR5, URZ ;  /* 0x8000000504047290 */ /* 0x000fe4000fffe0ff */
[----:B------:R-:W-:Y:S02]  /*1920*/  UIMAD UR19, UR6, UR10, UR19 ;  /* 0x0000000a061372a4 */ /* 0x000fe4000f8e0213 */
[----:B------:R-:W-:-:S12]  /*1930*/  UIMAD UR44, UR4, UR12, UR44 ;  /* 0x0000000c042c72a4 */ /* 0x000fd8000f8e022c */
.L_x_19:
[----:B------:R-:W-:Y:S05]  /*1940*/  BRA.U !UP6, `(.L_x_20) ;  /* 0x000000010e0c7547 */ /* 0x000fea000b800000 */
[----:B------:R-:W-:Y:S01]  /*1950*/  UCGABAR_WAIT ;  /* 0x0000000000007dc7 */ /* 0x000fe20008000000 */
[----:B------:R-:W-:Y:S01]  /*1960*/  CCTL.IVALL ;  /* 0x00000000ff00798f */ /* 0x000fe20002000000 */
[----:B------:R-:W-:Y:S05]  /*1970*/  BRA `(.L_x_21) ;  /* 0x0000000000047947 */ /* 0x000fea0003800000 */
.L_x_20:
[----:B------:R-:W-:Y:S06]  /*1980*/  BAR.SYNC.DEFER_BLOCKING 0x0 ;  /* 0x0000000000007b1d */ /* 0x000fec0000010000 */
.L_x_21:
[----:B------:R-:W-:Y:S05]  /*1990*/  BRA.U UP5, `(.L_x_22) ;  /* 0x0000002d05587547 */ /* 0x000fea000b800000 */
[----:B------:R-:W2:Y:S01]  /*19a0*/  LDCU UR5, c[0x0][0x388] ;  /* 0x00007100ff0577ac */ /* 0x000ea20008000800 */
[----:B------:R-:W-:Y:S01]  /*19b0*/  PLOP3.LUT P1, PT, PT, PT, UP3, 0x80, 0x8 ;  /* 0x000000000008781c */ /* 0x000fe20003f2f038 */
[----:B------:R-:W-:Y:S01]  /*19c0*/  IMAD.MOV.U32 R2, RZ, RZ, RZ ;  /* 0x000000ffff027224 */ /* 0x000fe200078e00ff */
[----:B------:R-:W-:Y:S01]  /*19d0*/  ISETP.EQ.OR P2, PT, R3, RZ, P3 ;  /* 0x000000ff0300720c */ /* 0x000fe20001f42670 */
[----:B------:R-:W3:Y:S01]  /*19e0*/  LDCU UR8, c[0x0][0x38c] ;  /* 0x00007180ff0877ac */ /* 0x000ee20008000800 */
[----:B------:R-:W-:Y:S01]  /*19f0*/  PLOP3.LUT P1, PT, P1, PT, PT, 0x8, 0x80 ;  /* 0x000000000080781c */ /* 0x000fe20000f2e170 */
[----:B------:R-:W4:Y:S01]  /*1a00*/  LDCU.64 UR6, c[0x0][0x390] ;  /* 0x00007200ff0677ac */ /* 0x000f220008000a00 */
[----:B------:R-:W-:Y:S01]  /*1a10*/  UISETP.NE.AND UP1, UPT, UR18, URZ, UPT ;  /* 0x000000ff1200728c */ /* 0x000fe2000bf25270 */
[----:B------:R-:W3:Y:S01]  /*1a20*/  LDCU UR53, c[0x0][0x370] ;  /* 0x00006e00ff3577ac */ /* 0x000ee20008000800 */
[----:B--2---:R-:W-:Y:S02]  /*1a30*/  UIADD3 UR5, UPT, UPT, UR5, 0x1f, URZ ;  /* 0x0000001f05057890 */ /* 0x004fe4000fffe0ff */
[----:B------:R-:W-:-:S02]  /*1a40*/  USEL UR38, UR55, 0x2, UP1 ;  /* 0x0000000237267887 */ /* 0x000fc40008800000 */
[----:B------:R-:W-:Y:S01]  /*1a50*/  USHF.R.S32.HI UR4, URZ, 0x1f, UR5 ;  /* 0x0000001fff047899 */ /* 0x000fe20008011405 */
[----:B-1----:R-:W1:Y:S03]  /*1a60*/  LDCU.64 UR46, c[0x0][0x348] ;  /* 0x00006900ff2e77ac */ /* 0x002e660008000a00 */
[----:B------:R-:W-:Y:S02]  /*1a70*/  ULEA.HI UR4, UR4, UR5, URZ, 0x5 ;  /* 0x0000000504047291 */ /* 0x000fe4000f8f28ff */
[----:B------:R-:W-:Y:S02]  /*1a80*/  USHF.L.U32 UR5, UR22, 0x5, URZ ;  /* 0x0000000516057899 */ /* 0x000fe400080006ff */
[----:B------:R-:W-:Y:S02]  /*1a90*/  USHF.R.S32.HI UR4, URZ, 0x5, UR4 ;  /* 0x00000005ff047899 */ /* 0x000fe40008011404 */
[----:B------:R-:W-:-:S02]  /*1aa0*/  ULOP3.LUT UR56, UR5, 0x20, URZ, 0xc0, !UPT ;  /* 0x0000002005387892 */ /* 0x000fc4000f8ec0ff */
[----:B---3--:R-:W-:Y:S02]  /*1ab0*/  UIMAD UR4, UR4, UR8, URZ ;  /* 0x00000008040472a4 */ /* 0x008fe4000f8e02ff */
[----:B------:R-:W-:Y:S02]  /*1ac0*/  USHF.L.U32 UR57, UR22, 0x6, URZ ;  /* 0x0000000616397899 */ /* 0x000fe400080006ff */
[----:B----4-:R-:W-:Y:S01]  /*1ad0*/  UIMAD UR4, UR4, UR6, URZ ;  /* 0x00000006040472a4 */ /* 0x010fe2000f8e02ff */
[----:B------:R-:W2:Y:S03]  /*1ae0*/  LDCU UR52, c[0x0][0x374] ;  /* 0x00006e80ff3477ac */ /* 0x000ea60008000800 */
[----:B------:R-:W-:Y:S01]  /*1af0*/  UIMAD UR54, UR4, UR7, URZ ;  /* 0x00000007043672a4 */ /* 0x000fe2000f8e02ff */
[----:B------:R-:W-:Y:S01]  /*1b00*/  UMOV UR27, 0x1 ;  /* 0x00000001001b7882 */ /* 0x000fe20000000000 */
[----:B------:R-:W-:-:S02]  /*1b10*/  UMOV UR31, URZ ;  /* 0x000000ff001f7c82 */ /* 0x000fc40008000000 */
[----:B------:R-:W-:Y:S02]  /*1b20*/  UISETP.NE.AND UP2, UPT, UR54, URZ, UPT ;  /* 0x000000ff3600728c */ /* 0x000fe4000bf45270 */
[----:B------:R-:W-:Y:S01]  /*1b30*/  UISETP.LT.U32.AND UP0, UPT, UR54, 0x23, UPT ;  /* 0x000000233600788c */ /* 0x000fe2000bf01070 */
[----:B------:R-:W-:Y:S01]  /*1b40*/  UMOV UR36, URZ ;  /* 0x000000ff00247c82 */ /* 0x000fe20008000000 */
[----:B------:R-:W-:Y:S02]  /*1b50*/  UMOV UR42, URZ ;  /* 0x000000ff002a7c82 */ /* 0x000fe40008000000 */
[----:B------:R-:W-:-:S04]  /*1b60*/  USEL UR4, UR54, 0x23, UP0 ;  /* 0x0000002336047887 */ /* 0x000fc80008000000 */
[----:B------:R-:W-:Y:S02]  /*1b70*/  UIADD3 UR5, UPT, UPT, UR4, -0x1, URZ ;  /* 0xffffffff04057890 */ /* 0x000fe4000fffe0ff */
[----:B------:R-:W-:Y:S02]  /*1b80*/  @!UP2 UIADD3 UR5, UPT, UPT, UR4, URZ, URZ ;  /* 0x000000ff0405a290 */ /* 0x000fe4000fffe0ff */
[----:B------:R-:W-:Y:S02]  /*1b90*/  UIADD3 UR51, UPT, UPT, UR54, -UR4, URZ ;  /* 0x8000000436337290 */ /* 0x000fe4000fffe0ff */
[----:B-12---:R-:W-:-:S12]  /*1ba0*/  UIADD3 UR55, UPT, UPT, UR5, 0x1, URZ ;  /* 0x0000000105377890 */ /* 0x006fd8000fffe0ff */
.L_x_40:
[----:B------:R-:W1:Y:S01]  /*1bb0*/  S2UR UR30, SR_CgaCtaId ;  /* 0x00000000001e79c3 */ /* 0x000e620000008800 */
[----:B------:R-:W-:Y:S01]  /*1bc0*/  UMOV UR4, 0x400 ;  /* 0x0000040000047882 */ /* 0x000fe20000000000 */
[----:B------:R-:W-:Y:S01]  /*1bd0*/  MOV R0, UR27 ;  /* 0x0000001b00007c02 */ /* 0x000fe20008000f00 */
[----:B------:R-:W-:Y:S02]  /*1be0*/  UISETP.NE.AND UP0, UPT, UR54, URZ, UPT ;  /* 0x000000ff3600728c */ /* 0x000fe4000bf05270 */
[----:B------:R-:W-:Y:S01]  /*1bf0*/  ULEA UR19, UR19, UR56, 0x6 ;  /* 0x0000003813137291 */ /* 0x000fe2000f8e30ff */
[----:B------:R-:W-:Y:S01]  /*1c00*/  SHF.L.U32 R0, R0, 0x1f, RZ ;  /* 0x0000001f00007819 */ /* 0x000fe200000006ff */
[----:B------:R-:W-:Y:S01]  /*1c10*/  UMOV UR28, URZ ;  /* 0x000000ff001c7c82 */ /* 0x000fe20008000000 */
[----:B------:R-:W-:Y:S01]  /*1c20*/  UMOV UR22, URZ ;  /* 0x000000ff00167c82 */ /* 0x000fe20008000000 */
[----:B------:R-:W-:Y:S01]  /*1c30*/  UMOV UR21, URZ ;  /* 0x000000ff00157c82 */ /* 0x000fe20008000000 */
[----:B------:R-:W-:Y:S01]  /*1c40*/  UMOV UR20, URZ ;  /* 0x000000ff00147c82 */ /* 0x000fe20008000000 */
[----:B-1----:R-:W-:-:S04]  /*1c50*/  ULEA UR30, UR30, UR4, 0x18 ;  /* 0x000000041e1e7291 */ /* 0x002fc8000f8ec0ff */
[----:B------:R-:W-:-:S09]  /*1c60*/  ULEA UR4, UR31, UR30, 0x3 ;  /* 0x0000001e1f047291 */ /* 0x000fd2000f8e18ff */
[----:B------:R1:W2:Y:S01]  /*1c70*/  SYNCS.PHASECHK.TRANS64.TRYWAIT P0, [UR4+0x118], R0 ;  /* 0x00011800ff0075a7 */ /* 0x0002a20008001104 */
[----:B------:R-:W-:-:S04]  /*1c80*/  ULEA.HI UR4, UR44, UR44, URZ, 0x1 ;  /* 0x0000002c2c047291 */ /* 0x000fc8000f8f08ff */
[----:B------:R-:W-:-:S04]  /*1c90*/  USHF.L.U32 UR4, UR4, 0x6, URZ ;  /* 0x0000000604047899 */ /* 0x000fc800080006ff */
[----:B------:R-:W-:-:S04]  /*1ca0*/  ULOP3.LUT UR4, UR4, 0xffffff80, URZ, 0xc0, !UPT ;  /* 0xffffff8004047892 */ /* 0x000fc8000f8ec0ff */
[----:B------:R-:W-:Y:S01]  /*1cb0*/  ULOP3.LUT UR43, UR4, 0x40, UR57, 0xf8, !UPT ;  /* 0x00000040042b7892 */ /* 0x000fe2000f8ef839 */
[----:B------:R-:W-:Y:S11]  /*1cc0*/  BRA.U !UP0, `(.L_x_23) ;  /* 0x0000000508ac7547 */ /* 0x000ff6000b800000 */
[----:B------:R-:W3:Y:S01]  /*1cd0*/  LDCU.128 UR12, c[0x0][0x480] ;  /* 0x00009000ff0c77ac */ /* 0x000ee20008000c00 */
[----:B------:R-:W4:Y:S01]  /*1ce0*/  LDCU.128 UR8, c[0x0][0x490] ;  /* 0x00009200ff0877ac */ /* 0x000f220008000c00 */
[----:B------:R-:W1:Y:S01]  /*1cf0*/  LDCU.64 UR20, c[0x0][0x4c0] ;  /* 0x00009800ff1477ac */ /* 0x000e620008000a00 */
[----:B------:R-:W1:Y:S01]  /*1d00*/  LDCU.64 UR16, c[0x0][0x4f0] ;  /* 0x00009e00ff1077ac */ /* 0x000e620008000a00 */
[----:B------:R-:W1:Y:S01]  /*1d10*/  LDCU UR18, c[0x0][0x4c8] ;  /* 0x00009900ff1277ac */ /* 0x000e620008000800 */
[----:B---3--:R-:W-:Y:S02]  /*1d20*/  UIMAD.WIDE.U32 UR4, UR43, UR13, URZ ;  /* 0x0000000d2b0472a5 */ /* 0x008fe4000f8e00ff */
[----:B------:R-:W-:Y:S02]  /*1d30*/  UISETP.NE.AND UP0, UPT, UR12, 0x1, UPT ;  /* 0x000000010c00788c */ /* 0x000fe4000bf05270 */
[----:B------:R-:W-:Y:S01]  /*1d40*/  USHF.R.U32.HI UR5, URZ, UR14, UR5 ;  /* 0x0000000eff057299 */ /* 0x000fe20008011605 */
[----:B------:R-:W3:Y:S03]  /*1d50*/  LDCU UR49, c[0x0][0x38c] ;  /* 0x00007180ff3177ac */ /* 0x000ee60008000800 */
[----:B------:R-:W-:-:S02]  /*1d60*/  USEL UR5, UR43, UR5, !UP0 ;  /* 0x000000052b057287 */ /* 0x000fc4000c000000 */
[----:B------:R-:W-:Y:S02]  /*1d70*/  UISETP.NE.AND UP0, UPT, UR15, 0x1, UPT ;  /* 0x000000010f00788c */ /* 0x000fe4000bf05270 */
[----:B----4-:R-:W-:Y:S01]  /*1d80*/  UIMAD.WIDE.U32 UR6, UR5, UR8, URZ ;  /* 0x00000008050672a5 */ /* 0x010fe2000f8e00ff */
[----:B------:R-:W4:Y:S01]  /*1d90*/  LDCU UR8, c[0x0][0x4a0] ;  /* 0x00009400ff0877ac */ /* 0x000f220008000800 */
[----:B------:R-:W1:Y:S05]  /*1da0*/  LDCU UR23, c[0x0][0x4cc] ;  /* 0x00009980ff1777ac */ /* 0x000e6a0008000800 */
[----:B------:R-:W-:Y:S01]  /*1db0*/  UMOV UR4, UR7 ;  /* 0x0000000700047c82 */ /* 0x000fe20008000000 */
[----:B------:R-:W1:Y:S01]  /*1dc0*/  LDCU.64 UR40, c[0x0][0x390] ;  /* 0x00007200ff2877ac */ /* 0x000e620008000a00 */
[----:B------:R-:W-:Y:S01]  /*1dd0*/  USHF.R.U32.HI UR4, URZ, UR9, UR4 ;  /* 0x00000009ff047299 */ /* 0x000fe20008011604 */
[----:B------:R-:W1:Y:S03]  /*1de0*/  LDCU UR9, c[0x0][0x4ec] ;  /* 0x00009d80ff0977ac */ /* 0x000e660008000800 */
[----:B------:R-:W-:-:S02]  /*1df0*/  USEL UR4, UR5, UR4, !UP0 ;  /* 0x0000000405047287 */ /* 0x000fc4000c000000 */
[----:B------:R-:W-:Y:S02]  /*1e00*/  UISETP.NE.AND UP0, UPT, UR10, 0x1, UPT ;  /* 0x000000010a00788c */ /* 0x000fe4000bf05270 */
[----:B------:R-:W-:Y:S01]  /*1e10*/  UIMAD.WIDE.U32 UR6, UR4, UR11, URZ ;  /* 0x0000000b040672a5 */ /* 0x000fe2000f8e00ff */
[----:B------:R-:W1:Y:S01]  /*1e20*/  LDCU.64 UR24, c[0x0][0x4d0] ;  /* 0x00009a00ff1877ac */ /* 0x000e620008000a00 */
[----:B------:R-:W-:-:S05]  /*1e30*/  UIADD3 UR42, UPT, UPT, UR55, UR36, URZ ;  /* 0x00000024372a7290 */ /* 0x000fca000fffe0ff */
[----:B------:R-:W-:Y:S01]  /*1e40*/  UMOV UR6, UR7 ;  /* 0x0000000700067c82 */ /* 0x000fe20008000000 */
[----:B------:R-:W-:Y:S02]  /*1e50*/  UIADD3 UR7, UPT, UPT, -UR4, URZ, URZ ;  /* 0x000000ff04077290 */ /* 0x000fe4000fffe1ff */
[----:B----4-:R-:W-:Y:S02]  /*1e60*/  USHF.R.U32.HI UR6, URZ, UR8, UR6 ;  /* 0x00000008ff067299 */ /* 0x010fe40008011606 */
[----:B------:R-:W-:Y:S02]  /*1e70*/  UIADD3 UR8, UPT, UPT, -UR5, URZ, URZ ;  /* 0x000000ff05087290 */ /* 0x000fe4000fffe1ff */
[----:B------:R-:W-:Y:S02]  /*1e80*/  USEL UR14, UR4, UR6, !UP0 ;  /* 0x00000006040e7287 */ /* 0x000fe4000c000000 */
[----:B------:R-:W-:Y:S02]  /*1e90*/  UIMAD UR7, UR15, UR7, UR5 ;  /* 0x000000070f0772a4 */ /* 0x000fe4000f8e0205 */
[----:B------:R-:W-:-:S02]  /*1ea0*/  UIADD3 UR6, UPT, UPT, -UR14, URZ, URZ ;  /* 0x000000ff0e067290 */ /* 0x000fc4000fffe1ff */
[----:B------:R-:W-:Y:S02]  /*1eb0*/  UIMAD UR8, UR12, UR8, UR43 ;  /* 0x000000080c0872a4 */ /* 0x000fe4000f8e022b */
[----:B------:R-:W-:Y:S02]  /*1ec0*/  UIMAD UR13, UR10, UR6, UR4 ;  /* 0x000000060a0d72a4 */ /* 0x000fe4000f8e0204 */
[----:B-1----:R-:W-:Y:S02]  /*1ed0*/  UIMAD UR11, UR8, UR20, UR9 ;  /* 0x00000014080b72a4 */ /* 0x002fe4000f8e0209 */
[----:B------:R-:W-:Y:S01]  /*1ee0*/  UIMAD UR12, UR7, UR21, UR16 ;  /* 0x00000015070c72a4 */ /* 0x000fe2000f8e0210 */
[----:B------:R-:W1:Y:S02]  /*1ef0*/  LDCU.64 UR4, c[0x0][0x4f8] ;  /* 0x00009f00ff0477ac */ /* 0x000e640008000a00 */
[----:B------:R-:W4:Y:S01]  /*1f00*/  LDCU UR6, c[0x0][0x500] ;  /* 0x0000a000ff0677ac */ /* 0x000f220008000800 */
[----:B------:R-:W-:Y:S01]  /*1f10*/  UIMAD UR13, UR13, UR18, UR17 ;  /* 0x000000120d0d72a4 */ /* 0x000fe2000f8e0211 */
[----:B------:R-:W-:Y:S01]  /*1f20*/  UMOV UR28, URZ ;  /* 0x000000ff001c7c82 */ /* 0x000fe20008000000 */
[----:B------:R-:W-:Y:S01]  /*1f30*/  UMOV UR7, UR31 ;  /* 0x0000001f00077c82 */ /* 0x000fe20008000000 */
[----:B------:R-:W-:Y:S01]  /*1f40*/  UMOV UR20, URZ ;  /* 0x000000ff00147c82 */ /* 0x000fe20008000000 */
[----:B------:R-:W-:Y:S01]  /*1f50*/  UMOV UR21, URZ ;  /* 0x000000ff00157c82 */ /* 0x000fe20008000000 */
[----:B---3--:R-:W-:-:S07]  /*1f60*/  UMOV UR22, URZ ;  /* 0x000000ff00167c82 */ /* 0x008fce0008000000 */
.L_x_29:
[----:B------:R-:W-:Y:S01]  /*1f70*/  @!P3 MOV R3, 0x3000 ;  /* 0x000030000003b802 */ /* 0x000fe20000000f00 */
[----:B------:R-:W-:Y:S01]  /*1f80*/  ULEA UR9, UR7, UR30, 0x3 ;  /* 0x0000001e07097291 */ /* 0x000fe2000f8e18ff */
[----:B--2---:R-:W-:Y:S11]  /*1f90*/  @P0 BRA `(.L_x_24) ;  /* 0x0000000000100947 */ /* 0x004ff60003800000 */
[----:B------:R-:W-:Y:S04]  /*1fa0*/  MOV R4, UR27 ;  /* 0x0000001b00047c02 */ /* 0x000fe80008000f00 */
[----:B------:R-:W-:Y:S04]  /*1fb0*/  SHF.L.U32 R4, R4, 0x1f, RZ ;  /* 0x0000001f04047819 */ /* 0x000fe800000006ff */
[----:B------:R-:W2:Y:S02]  /*1fc0*/  SYNCS.PHASECHK.TRANS64.TRYWAIT P0, [UR9+0x118], R4 ;  /* 0x00011804ff0075a7 */ /* 0x000ea40008001109 */
[----:B--2---:R-:W-:Y:S05]  /*1fd0*/  @!P0 BRA `(.L_x_25) ;  /* 0x0000007400fc8947 */ /* 0x004fea0003800000 */
.L_x_24:
[----:B------:R3:W-:Y:S01]  /*1fe0*/  @!P3 SYNCS.ARRIVE.TRANS64 RZ, [UR9], R3 ;  /* 0x00000003ffffb9a7 */ /* 0x0007e20008000009 */
[----:B------:R-:W-:Y:S04]  /*1ff0*/  ULOP3.LUT UR8, UR38, 0x2, URZ, 0xfc, !UPT ;  /* 0x0000000226087892 */ /* 0x000fe8000f8efcff */
[----:B------:R-:W-:Y:S09]  /*2000*/  UISETP.NE.AND UP0, UPT, UR8, 0x2, UPT ;  /* 0x000000020800788c */ /* 0x000ff2000bf05270 */
[----:B------:R-:W-:Y:S05]  /*2010*/  BRA.U UP0, `(.L_x_26) ;  /* 0x0000000100047547 */ /* 0x000fea000b800000 */
[----:B-1--4-:R-:W-:Y:S05]  /*2020*/  BPT.TRAP 0x1 ;  /* 0x000000040000795c */ /* 0x012fea0000300000 */
.L_x_26:
[----:B------:R-:W-:Y:S04]  /*2030*/  BSSY.RECONVERGENT B0, `(.L_x_27) ;  /* 0x0000003000007945 */ /* 0x000fe80003800200 */
[----:B------:R-:W-:Y:S05]  /*2040*/  @P2 BRA `(.L_x_28) ;  /* 0x0000000000042947 */ /* 0x000fea0003800000 */
[----:B-1--4-:R-:W-:Y:S05]  /*2050*/  BPT.TRAP 0x1 ;  /* 0x000000040000795c */ /* 0x012fea0000300000 */
.L_x_28:
[----:B-1--4-:R-:W-:Y:S05]  /*2060*/  BSYNC.RECONVERGENT B0 ;  /* 0x0000000000007941 */ /* 0x012fea0003800200 */
.L_x_27:
[----:B------:R-:W-:Y:S02]  /*2070*/  UIADD3 UR8, UPT, UPT, UR7, 0x1, URZ ;  /* 0x0000000107087890 */ /* 0x000fe4000fffe0ff */
[----:B------:R-:W-:Y:S02]  /*2080*/  UIMAD UR15, UR20, UR23, UR4 ;  /* 0x00000017140f72a4 */ /* 0x000fe4000f8e0204 */
[----:B------:R-:W-:Y:S02]  /*2090*/  UISETP.NE.AND UP0, UPT, UR8, 0x23, UPT ;  /* 0x000000230800788c */ /* 0x000fe4000bf05270 */
[----:B------:R-:W-:Y:S02]  /*20a0*/  ULEA UR17, UR7, UR30, 0xc ;  /* 0x0000001e07117291 */ /* 0x000fe4000f8e60ff */
[----:B------:R-:W-:Y:S02]  /*20b0*/  USEL UR10, URZ, 0x1, UP0 ;  /* 0x00000001ff0a7887 */ /* 0x000fe40008000000 */
[----:B------:R-:W-:Y:S02]  /*20c0*/  USEL UR31, UR8, URZ, UP0 ;  /* 0x000000ff081f7287 */ /* 0x000fe40008000000 */
[----:B------:R-:W-:Y:S02]  /*20d0*/  ULOP3.LUT UR27, UR27, UR10, URZ, 0x3c, !UPT ;  /* 0x0000000a1b1b7292 */ /* 0x000fe4000f8e3cff */
[----:B------:R-:W-:Y:S02]  /*20e0*/  ULEA UR8, UR31, UR30, 0x3 ;  /* 0x0000001e1f087291 */ /* 0x000fe4000f8e18ff */
[----:B------:R-:W-:Y:S02]  /*20f0*/  ULEA UR16, UR7, UR30, 0xb ;  /* 0x0000001e07107291 */ /* 0x000fe4000f8e58ff */
[----:B------:R-:W-:Y:S01]  /*2100*/  UIADD3 UR34, UP0, UPT, UR46, 0x80, URZ ;  /* 0x000000802e227890 */ /* 0x000fe2000ff1e0ff */
[----:B--2---:R-:W-:Y:S01]  /*2110*/  MOV R0, UR27 ;  /* 0x0000001b00007c02 */ /* 0x004fe20008000f00 */
[----:B------:R-:W-:Y:S02]  /*2120*/  ULOP3.LUT UR9, UR9, 0xfefffff8, URZ, 0xc0, !UPT ;  /* 0xfefffff809097892 */ /* 0x000fe4000f8ec0ff */
[----:B------:R-:W-:Y:S01]  /*2130*/  USHF.L.U32 UR10, UR28, 0x5, URZ ;  /* 0x000000051c0a7899 */ /* 0x000fe200080006ff */
[----:B------:R-:W-:Y:S01]  /*2140*/  SHF.L.U32 R0, R0, 0x1f, RZ ;  /* 0x0000001f00007819 */ /* 0x000fe200000006ff */
[----:B------:R-:W-:Y:S02]  /*2150*/  UIADD3.X UR35, UPT, UPT, URZ, UR47, URZ, UP0, !UPT ;  /* 0x0000002fff237290 */ /* 0x000fe400087fe4ff */
[----:B------:R-:W-:Y:S01]  /*2160*/  UIADD3 UR32, UP3, UPT, UR46, 0x200, URZ ;  /* 0x000002002e207890 */ /* 0x000fe2000ff7e0ff */
[----:B------:R1:W2:Y:S01]  /*2170*/  SYNCS.PHASECHK.TRANS64.TRYWAIT P0, [UR8+0x118], R0 ;  /* 0x00011800ff0075a7 */ /* 0x0002a20008001108 */
[----:B------:R-:W-:Y:S02]  /*2180*/  UIMAD UR8, UR21, UR24, UR5 ;  /* 0x00000018150872a4 */ /* 0x000fe4000f8e0205 */
[----:B------:R-:W-:Y:S02]  /*2190*/  UIMAD UR7, UR22, UR25, UR6 ;  /* 0x00000019160772a4 */ /* 0x000fe4000f8e0206 */
[----:B------:R-:W-:Y:S02]  /*21a0*/  ULEA UR15, UR8, UR15, 0x5 ;  /* 0x0000000f080f7291 */ /* 0x000fe4000f8e28ff */
[----:B------:R-:W-:Y:S02]  /*21b0*/  UIADD3 UR8, UPT, UPT, UR17, 0x3400, URZ ;  /* 0x0000340011087890 */ /* 0x000fe4000fffe0ff */
[----:B------:R-:W-:Y:S02]  /*21c0*/  ULEA UR7, UR7, UR15, 0xa ;  /* 0x0000000f07077291 */ /* 0x000fe4000f8e50ff */
[----:B------:R-:W-:Y:S02]  /*21d0*/  UIADD3.X UR33, UPT, UPT, URZ, UR47, URZ, UP3, !UPT ;  /* 0x0000002fff217290 */ /* 0x000fe40009ffe4ff */
[----:B------:R-:W-:Y:S02]  /*21e0*/  UPRMT UR7, UR7, 0x5410, URZ ;  /* 0x0000541007077896 */ /* 0x000fe400080000ff */
[----:B------:R-:W-:Y:S02]  /*21f0*/  UIADD3 UR16, UPT, UPT, UR16, 0x26400, URZ ;  /* 0x0002640010107890 */ /* 0x000fe4000fffe0ff */
[----:B------:R-:W-:Y:S02]  /*2200*/  UIADD3 UR37, UPT, UPT, UR20, 0x1, URZ ;  /* 0x0000000114257890 */ /* 0x000fe4000fffe0ff */
[----:B------:R-:W-:Y:S02]  /*2210*/  UIADD3 UR29, UPT, UPT, UR21, 0x1, URZ ;  /* 0x00000001151d7890 */ /* 0x000fe4000fffe0ff */
[----:B------:R-:W-:Y:S02]  /*2220*/  UISETP.NE.AND UP2, UPT, UR37, UR49, UPT ;  /* 0x000000312500728c */ /* 0x000fe4000bf45270 */
[----:B------:R-:W-:Y:S02]  /*2230*/  UIADD3 UR26, UPT, UPT, UR22, 0x1, URZ ;  /* 0x00000001161a7890 */ /* 0x000fe4000fffe0ff */
[----:B------:R-:W-:Y:S01]  /*2240*/  UIADD3 UR36, UPT, UPT, UR36, 0x1, URZ ;  /* 0x0000000124247890 */ /* 0x000fe2000fffe0ff */
[----:B------:R-:W-:Y:S01]  /*2250*/  UMOV UR44, 0x0 ;  /* 0x00000000002c7882 */ /* 0x000fe20000000000 */
[----:B------:R-:W-:Y:S01]  /*2260*/  UMOV UR45, 0x10000000 ;  /* 0x10000000002d7882 */ /* 0x000fe20000000000 */
[----:B------:R-:W-:Y:S01]  /*2270*/  UMOV UR17, UR9 ;  /* 0x0000000900117c82 */ /* 0x000fe20008000000 */
[----:B------:R4:W-:Y:S01]  /*2280*/  UTMALDG.5D.IM2COL.2CTA [UR8], [UR34], UR7, desc[UR44] ;  /* 0x00002c08220073b4 */ /* 0x0009e20008261007 */
[----:B------:R-:W-:Y:S02]  /*2290*/  UMOV UR18, UR10 ;  /* 0x0000000a00127c82 */ /* 0x000fe40008000000 */
[----:B------:R-:W-:Y:S04]  /*22a0*/  @UP2 UIADD3 UR29, UPT, UPT, UR21, URZ, URZ ;  /* 0x000000ff151d2290 */ /* 0x000fe8000fffe0ff */
[----:B------:R-:W-:Y:S01]  /*22b0*/  UISETP.NE.AND UP1, UPT, UR29, UR40, UPT ;  /* 0x000000281d00728c */ /* 0x000fe2000bf25270 */
[----:B------:R3:W-:Y:S10]  /*22c0*/  UTMALDG.5D.2CTA [UR16], [UR32], desc[UR44] ;  /* 0x00002c10200075b4 */ /* 0x0007f40008221000 */
[----:B------:R-:W-:Y:S04]  /*22d0*/  @UP1 UIADD3 UR26, UPT, UPT, UR22, URZ, URZ ;  /* 0x000000ff161a1290 */ /* 0x000fe8000fffe0ff */
[----:B------:R-:W-:Y:S02]  /*22e0*/  UISETP.NE.AND UP0, UPT, UR26, UR41, UPT ;  /* 0x000000291a00728c */ /* 0x000fe4000bf05270 */
[----:B----4-:R-:W-:Y:S09]  /*22f0*/  UIADD3 UR8, UPT, UPT, UR28, 0x1, URZ ;  /* 0x000000011c087890 */ /* 0x010ff2000fffe0ff */
[----:B------:R-:W-:Y:S01]  /*2300*/  @UP0 UIADD3 UR8, UPT, UPT, UR28, URZ, URZ ;  /* 0x000000ff1c080290 */ /* 0x000fe2000fffe0ff */
[----:B------:R-:W-:Y:S01]  /*2310*/  UMOV UR7, UR31 ;  /* 0x0000001f00077c82 */ /* 0x000fe20008000000 */
[----:B---3--:R-:W-:Y:S02]  /*2320*/  USEL UR22, UR26, URZ, UP0 ;  /* 0x000000ff1a167287 */ /* 0x008fe40008000000 */
[----:B------:R-:W-:Y:S02]  /*2330*/  UISETP.NE.AND UP0, UPT, UR36, UR42, UPT ;  /* 0x0000002a2400728c */ /* 0x000fe4000bf05270 */
[----:B------:R-:W-:Y:S02]  /*2340*/  USEL UR20, UR37, URZ, UP2 ;  /* 0x000000ff25147287 */ /* 0x000fe40009000000 */
[----:B------:R-:W-:Y:S01]  /*2350*/  USEL UR21, UR29, URZ, UP1 ;  /* 0x000000ff1d157287 */ /* 0x000fe20008800000 */
[----:B------:R-:W-:Y:S04]  /*2360*/  UMOV UR28, UR8 ;  /* 0x00000008001c7c82 */ /* 0x000fe80008000000 */
[----:B-1----:R-:W-:Y:S07]  /*2370*/  BRA.U UP0, `(.L_x_29) ;  /* 0xfffffff900fc7547 */ /* 0x002fee000b83ffff */
.L_x_23:
[----:B------:R-:W-:Y:S01]  /*2380*/  ULEA UR4, UR31, UR30, 0x3 ;  /* 0x0000001e1f047291 */ /* 0x000fe2000f8e18ff */
[----:B-1----:R-:W-:Y:S01]  /*2390*/  MOV R0, UR27 ;  /* 0x0000001b00007c02 */ /* 0x002fe20008000f00 */
[----:B------:R-:W-:Y:S01]  /*23a0*/  @!P1 SYNCS.ARRIVE.TRANS64.A1T0 RZ, [UR30+0x268], RZ ;  /* 0x000268ffffff99a7 */ /* 0x000fe2000810001e */
[----:B------:R-:W-:Y:S02]  /*23b0*/  UISETP.GE.AND UP0, UPT, UR51, 0x1, UPT ;  /* 0x000000013300788c */ /* 0x000fe4000bf06270 */
[----:B------:R-:W-:-:S04]  /*23c0*/  SHF.L.U32 R0, R0, 0x1f, RZ ;  /* 0x0000001f00007819 */ /* 0x000fc800000006ff */
[----:B--2---:R1:W2:Y:S03]  /*23d0*/  SYNCS.PHASECHK.TRANS64.TRYWAIT P0, [UR4+0x118], R0 ;  /* 0x00011800ff0075a7 */ /* 0x0042a60008001104 */
[----:B------:R-:W-:Y:S05]  /*23e0*/  BRA.U !UP0, `(.L_x_30) ;  /* 0x0000000508a47547 */ /* 0x000fea000b800000 */
[----:B------:R-:W3:Y:S01]  /*23f0*/  LDCU.128 UR8, c[0x0][0x480] ;  /* 0x00009000ff0877ac */ /* 0x000ee20008000c00 */
[----:B------:R-:W4:Y:S01]  /*2400*/  LDCU.128 UR32, c[0x0][0x490] ;  /* 0x00009200ff2077ac */ /* 0x000f220008000c00 */
[----:B------:R-:W1:Y:S01]  /*2410*/  LDCU UR13, c[0x0][0x4c8] ;  /* 0x00009900ff0d77ac */ /* 0x000e620008000800 */
        /* <DEDUP_REMOVED lines=10> */
[----:B------:R-:W1:Y:S05]  /*24c0*/  LDCU.64 UR40, c[0x0][0x390] ;  /* 0x00007200ff2877ac */ /* 0x000e6a0008000a00 */
[----:B------:R-:W-:Y:S01]  /*24d0*/  UMOV UR4, UR7 ;  /* 0x0000000700047c82 */ /* 0x000fe20008000000 */
[----:B------:R-:W1:Y:S01]  /*24e0*/  LDCU.64 UR24, c[0x0][0x4d0] ;  /* 0x00009a00ff1877ac */ /* 0x000e620008000a00 */
[----:B------:R-:W-:Y:S01]  /*24f0*/  USHF.R.U32.HI UR4, URZ, UR33, UR4 ;  /* 0x00000021ff047299 */ /* 0x000fe20008011604 */
[----:B------:R-:W4:Y:S03]  /*2500*/  LDCU.64 UR32, c[0x0][0x4c0] ;  /* 0x00009800ff2077ac */ /* 0x000f260008000a00 */
[----:B------:R-:W-:-:S02]  /*2510*/  USEL UR4, UR5, UR4, !UP0 ;  /* 0x0000000405047287 */ /* 0x000fc4000c000000 */
[----:B------:R-:W-:Y:S02]  /*2520*/  UISETP.NE.AND UP0, UPT, UR34, 0x1, UPT ;  /* 0x000000012200788c */ /* 0x000fe4000bf05270 */
[----:B------:R-:W-:Y:S02]  /*2530*/  UIMAD.WIDE.U32 UR6, UR4, UR35, URZ ;  /* 0x00000023040672a5 */ /* 0x000fe4000f8e00ff */
[----:B------:R-:W-:Y:S01]  /*2540*/  UIADD3 UR42, UPT, UPT, UR51, UR42, URZ ;  /* 0x0000002a332a7290 */ /* 0x000fe2000fffe0ff */
[----:B------:R-:W-:-:S04]  /*2550*/  UMOV UR37, UR51 ;  /* 0x0000003300257c82 */ /* 0x000fc80008000000 */
[----:B------:R-:W-:Y:S01]  /*2560*/  UMOV UR6, UR7 ;  /* 0x0000000700067c82 */ /* 0x000fe20008000000 */
[----:B------:R-:W-:Y:S02]  /*2570*/  UIADD3 UR7, UPT, UPT, -UR5, URZ, URZ ;  /* 0x000000ff05077290 */ /* 0x000fe4000fffe1ff */
[----:B---3--:R-:W-:Y:S02]  /*2580*/  USHF.R.U32.HI UR6, URZ, UR9, UR6 ;  /* 0x00000009ff067299 */ /* 0x008fe40008011606 */
[----:B------:R-:W-:Y:S02]  /*2590*/  UIMAD UR7, UR8, UR7, UR43 ;  /* 0x00000007080772a4 */ /* 0x000fe4000f8e022b */
[----:B------:R-:W-:Y:S02]  /*25a0*/  USEL UR14, UR4, UR6, !UP0 ;  /* 0x00000006040e7287 */ /* 0x000fe4000c000000 */
[----:B------:R-:W-:Y:S02]  /*25b0*/  UIADD3 UR6, UPT, UPT, -UR4, URZ, URZ ;  /* 0x000000ff04067290 */ /* 0x000fe4000fffe1ff */
[----:B------:R-:W-:-:S02]  /*25c0*/  UIADD3 UR9, UPT, UPT, -UR14, URZ, URZ ;  /* 0x000000ff0e097290 */ /* 0x000fc4000fffe1ff */
[----:B------:R-:W-:Y:S02]  /*25d0*/  UIMAD UR12, UR11, UR6, UR5 ;  /* 0x000000060b0c72a4 */ /* 0x000fe4000f8e0205 */
[----:B------:R-:W-:Y:S02]  /*25e0*/  UIMAD UR9, UR34, UR9, UR4 ;  /* 0x00000009220972a4 */ /* 0x000fe4000f8e0204 */
[----:B----4-:R-:W-:Y:S01]  /*25f0*/  UIMAD UR11, UR7, UR32, UR10 ;  /* 0x00000020070b72a4 */ /* 0x010fe2000f8e020a */
[----:B------:R-:W3:Y:S02]  /*2600*/  LDCU UR43, c[0x0][0x38c] ;  /* 0x00007180ff2b77ac */ /* 0x000ee40008000800 */
[----:B------:R-:W4:Y:S01]  /*2610*/  LDCU UR6, c[0x0][0x500] ;  /* 0x0000a000ff0677ac */ /* 0x000f220008000800 */
[----:B------:R-:W2:Y:S01]  /*2620*/  LDCU.64 UR4, c[0x0][0x4f8] ;  /* 0x00009f00ff0477ac */ /* 0x000ea20008000a00 */
[----:B-1----:R-:W-:Y:S02]  /*2630*/  UIMAD UR12, UR12, UR33, UR16 ;  /* 0x000000210c0c72a4 */ /* 0x002fe4000f8e0210 */
[----:B------:R-:W-:Y:S01]  /*2640*/  UIMAD UR13, UR9, UR13, UR17 ;  /* 0x0000000d090d72a4 */ /* 0x000fe2000f8e0211 */
[----:B------:R-:W-:-:S11]  /*2650*/  UMOV UR7, UR31 ;  /* 0x0000001f00077c82 */ /* 0x000fd60008000000 */
.L_x_36:
[----:B------:R-:W-:Y:S01]  /*2660*/  @!P3 MOV R3, 0x3000 ;  /* 0x000030000003b802 */ /* 0x000fe20000000f00 */
[----:B------:R-:W-:Y:S01]  /*2670*/  ULEA UR9, UR7, UR30, 0x3 ;  /* 0x0000001e07097291 */ /* 0x000fe2000f8e18ff */
[----:B--23--:R-:W-:Y:S11]  /*2680*/  @P0 BRA `(.L_x_31) ;  /* 0x0000000000100947 */ /* 0x00cff60003800000 */
[----:B------:R-:W-:Y:S04]  /*2690*/  MOV R4, UR27 ;  /* 0x0000001b00047c02 */ /* 0x000fe80008000f00 */
[----:B------:R-:W-:Y:S04]  /*26a0*/  SHF.L.U32 R4, R4, 0x1f, RZ ;  /* 0x0000001f04047819 */ /* 0x000fe800000006ff */
[----:B------:R-:W1:Y:S02]  /*26b0*/  SYNCS.PHASECHK.TRANS64.TRYWAIT P0, [UR9+0x118], R4 ;  /* 0x00011804ff0075a7 */ /* 0x000e640008001109 */
[----:B-1----:R-:W-:Y:S05]  /*26c0*/  @!P0 BRA `(.L_x_32) ;  /* 0x0000007000588947 */ /* 0x002fea0003800000 */
.L_x_31:
[----:B------:R2:W-:Y:S01]  /*26d0*/  @!P3 SYNCS.ARRIVE.TRANS64 RZ, [UR9], R3 ;  /* 0x00000003ffffb9a7 */ /* 0x0005e20008000009 */
[----:B------:R-:W-:Y:S04]  /*26e0*/  ULOP3.LUT UR8, UR38, 0x2, URZ, 0xfc, !UPT ;  /* 0x0000000226087892 */ /* 0x000fe8000f8efcff */
[----:B------:R-:W-:Y:S09]  /*26f0*/  UISETP.NE.AND UP0, UPT, UR8, 0x2, UPT ;  /* 0x000000020800788c */ /* 0x000ff2000bf05270 */
[----:B------:R-:W-:Y:S05]  /*2700*/  BRA.U UP0, `(.L_x_33) ;  /* 0x0000000100047547 */ /* 0x000fea000b800000 */
[----:B---34-:R-:W-:Y:S05]  /*2710*/  BPT.TRAP 0x1 ;  /* 0x000000040000795c */ /* 0x018fea0000300000 */
.L_x_33:
[----:B------:R-:W-:Y:S04]  /*2720*/  BSSY.RECONVERGENT B0, `(.L_x_34) ;  /* 0x0000003000007945 */ /* 0x000fe80003800200 */
[----:B------:R-:W-:Y:S05]  /*2730*/  @P2 BRA `(.L_x_35) ;  /* 0x0000000000042947 */ /* 0x000fea0003800000 */
[----:B---34-:R-:W-:Y:S05]  /*2740*/  BPT.TRAP 0x1 ;  /* 0x000000040000795c */ /* 0x018fea0000300000 */
.L_x_35:
[----:B---34-:R-:W-:Y:S05]  /*2750*/  BSYNC.RECONVERGENT B0 ;  /* 0x0000000000007941 */ /* 0x018fea0003800200 */
.L_x_34:
[----:B------:R-:W-:Y:S02]  /*2760*/  UIADD3 UR8, UPT, UPT, UR7, 0x1, URZ ;  /* 0x0000000107087890 */ /* 0x000fe4000fffe0ff */
[----:B------:R-:W-:Y:S02]  /*2770*/  UIMAD UR16, UR20, UR23, UR4 ;  /* 0x00000017141072a4 */ /* 0x000fe4000f8e0204 */
[----:B------:R-:W-:Y:S02]  /*2780*/  UISETP.NE.AND UP0, UPT, UR8, 0x23, UPT ;  /* 0x000000230800788c */ /* 0x000fe4000bf05270 */
[----:B------:R-:W-:Y:S02]  /*2790*/  UIMAD UR15, UR21, UR24, UR5 ;  /* 0x00000018150f72a4 */ /* 0x000fe4000f8e0205 */
[----:B------:R-:W-:Y:S02]  /*27a0*/  USEL UR10, URZ, 0x1, UP0 ;  /* 0x00000001ff0a7887 */ /* 0x000fe40008000000 */
[----:B------:R-:W-:Y:S02]  /*27b0*/  USEL UR31, UR8, URZ, UP0 ;  /* 0x000000ff081f7287 */ /* 0x000fe40008000000 */
[----:B------:R-:W-:Y:S02]  /*27c0*/  ULOP3.LUT UR27, UR27, UR10, URZ, 0x3c, !UPT ;  /* 0x0000000a1b1b7292 */ /* 0x000fe4000f8e3cff */
[----:B------:R-:W-:Y:S02]  /*27d0*/  ULEA UR8, UR31, UR30, 0x3 ;  /* 0x0000001e1f087291 */ /* 0x000fe4000f8e18ff */
[----:B------:R-:W-:Y:S02]  /*27e0*/  ULEA UR17, UR7, UR30, 0xb ;  /* 0x0000001e07117291 */ /* 0x000fe4000f8e58ff */
[----:B------:R-:W-:Y:S01]  /*27f0*/  ULEA UR15, UR15, UR16, 0x5 ;  /* 0x000000100f0f7291 */ /* 0x000fe2000f8e28ff */
[----:B-1----:R-:W-:Y:S01]  /*2800*/  MOV R0, UR27 ;  /* 0x0000001b00007c02 */ /* 0x002fe20008000f00 */
[----:B------:R-:W-:Y:S02]  /*2810*/  UIADD3 UR34, UP0, UPT, UR46, 0x80, URZ ;  /* 0x000000802e227890 */ /* 0x000fe4000ff1e0ff */
[----:B------:R-:W-:Y:S01]  /*2820*/  ULOP3.LUT UR9, UR9, 0xfefffff8, URZ, 0xc0, !UPT ;  /* 0xfefffff809097892 */ /* 0x000fe2000f8ec0ff */
[----:B------:R-:W-:Y:S01]  /*2830*/  SHF.L.U32 R0, R0, 0x1f, RZ ;  /* 0x0000001f00007819 */ /* 0x000fe200000006ff */
[----:B------:R-:W-:Y:S02]  /*2840*/  USHF.L.U32 UR10, UR28, 0x5, URZ ;  /* 0x000000051c0a7899 */ /* 0x000fe400080006ff */
[----:B------:R-:W-:Y:S01]  /*2850*/  UIADD3.X UR35, UPT, UPT, URZ, UR47, URZ, UP0, !UPT ;  /* 0x0000002fff237290 */ /* 0x000fe200087fe4ff */
[----:B------:R1:W3:Y:S01]  /*2860*/  SYNCS.PHASECHK.TRANS64.TRYWAIT P0, [UR8+0x118], R0 ;  /* 0x00011800ff0075a7 */ /* 0x0002e20008001108 */
[----:B------:R-:W-:Y:S02]  /*2870*/  ULEA UR8, UR7, UR30, 0xc ;  /* 0x0000001e07087291 */ /* 0x000fe4000f8e60ff */
[----:B------:R-:W-:Y:S02]  /*2880*/  UIMAD UR7, UR22, UR25, UR6 ;  /* 0x00000019160772a4 */ /* 0x000fe4000f8e0206 */
[----:B------:R-:W-:Y:S02]  /*2890*/  UIADD3 UR8, UPT, UPT, UR8, 0x3400, URZ ;  /* 0x0000340008087890 */ /* 0x000fe4000fffe0ff */
[----:B------:R-:W-:Y:S02]  /*28a0*/  ULEA UR7, UR7, UR15, 0xa ;  /* 0x0000000f07077291 */ /* 0x000fe4000f8e50ff */
[----:B------:R-:W-:Y:S02]  /*28b0*/  UIADD3 UR32, UP3, UPT, UR46, 0x200, URZ ;  /* 0x000002002e207890 */ /* 0x000fe4000ff7e0ff */
[----:B------:R-:W-:Y:S02]  /*28c0*/  UPRMT UR7, UR7, 0x5410, URZ ;  /* 0x0000541007077896 */ /* 0x000fe400080000ff */
[----:B------:R-:W-:Y:S02]  /*28d0*/  UIADD3.X UR33, UPT, UPT, URZ, UR47, URZ, UP3, !UPT ;  /* 0x0000002fff217290 */ /* 0x000fe40009ffe4ff */
[----:B------:R-:W-:Y:S02]  /*28e0*/  UIADD3 UR16, UPT, UPT, UR17, 0x26400, URZ ;  /* 0x0002640011107890 */ /* 0x000fe4000fffe0ff */
[----:B------:R-:W-:Y:S02]  /*28f0*/  UIADD3 UR36, UPT, UPT, UR20, 0x1, URZ ;  /* 0x0000000114247890 */ /* 0x000fe4000fffe0ff */
[----:B------:R-:W-:Y:S02]  /*2900*/  UIADD3 UR29, UPT, UPT, UR21, 0x1, URZ ;  /* 0x00000001151d7890 */ /* 0x000fe4000fffe0ff */
[----:B------:R-:W-:Y:S02]  /*2910*/  UISETP.NE.AND UP2, UPT, UR36, UR43, UPT ;  /* 0x0000002b2400728c */ /* 0x000fe4000bf45270 */
[----:B------:R-:W-:Y:S01]  /*2920*/  UIADD3 UR26, UPT, UPT, UR22, 0x1, URZ ;  /* 0x00000001161a7890 */ /* 0x000fe2000fffe0ff */
[----:B------:R-:W-:Y:S01]  /*2930*/  UMOV UR44, 0x0 ;  /* 0x00000000002c7882 */ /* 0x000fe20000000000 */
[----:B------:R-:W-:Y:S01]  /*2940*/  UMOV UR45, 0x10000000 ;  /* 0x10000000002d7882 */ /* 0x000fe20000000000 */
[----:B------:R-:W-:Y:S01]  /*2950*/  UMOV UR17, UR9 ;  /* 0x0000000900117c82 */ /* 0x000fe20008000000 */
[----:B------:R4:W-:Y:S01]  /*2960*/  UTMALDG.5D.IM2COL.2CTA [UR8], [UR34], UR7, desc[UR44] ;  /* 0x00002c08220073b4 */ /* 0x0009e20008261007 */
[----:B------:R-:W-:Y:S04]  /*2970*/  UMOV UR18, UR10 ;  /* 0x0000000a00127c82 */ /* 0x000fe80008000000 */
[----:B------:R-:W-:Y:S04]  /*2980*/  @UP2 UIADD3 UR29, UPT, UPT, UR21, URZ, URZ ;  /* 0x000000ff151d2290 */ /* 0x000fe8000fffe0ff */
[----:B------:R-:W-:Y:S01]  /*2990*/  UISETP.NE.AND UP1, UPT, UR29, UR40, UPT ;  /* 0x000000281d00728c */ /* 0x000fe2000bf25270 */
[----:B------:R2:W-:Y:S10]  /*29a0*/  UTMALDG.5D.2CTA [UR16], [UR32], desc[UR44] ;  /* 0x00002c10200075b4 */ /* 0x0005f40008221000 */
[----:B------:R-:W-:Y:S04]  /*29b0*/  @UP1 UIADD3 UR26, UPT, UPT, UR22, URZ, URZ ;  /* 0x000000ff161a1290 */ /* 0x000fe8000fffe0ff */
[----:B------:R-:W-:Y:S02]  /*29c0*/  UISETP.NE.AND UP0, UPT, UR26, UR41, UPT ;  /* 0x000000291a00728c */ /* 0x000fe4000bf05270 */
[----:B----4-:R-:W-:Y:S09]  /*29d0*/  UIADD3 UR8, UPT, UPT, UR28, 0x1, URZ ;  /* 0x000000011c087890 */ /* 0x010ff2000fffe0ff */
[----:B------:R-:W-:Y:S02]  /*29e0*/  @UP0 UIADD3 UR8, UPT, UPT, UR28, URZ, URZ ;  /* 0x000000ff1c080290 */ /* 0x000fe4000fffe0ff */
[----:B------:R-:W-:Y:S02]  /*29f0*/  UIADD3 UR7, UPT, UPT, UR37, -0x1, URZ ;  /* 0xffffffff25077890 */ /* 0x000fe4000fffe0ff */
[----:B--2---:R-:W-:Y:S02]  /*2a00*/  USEL UR22, UR26, URZ, UP0 ;  /* 0x000000ff1a167287 */ /* 0x004fe40008000000 */
[----:B------:R-:W-:Y:S02]  /*2a10*/  UISETP.GT.U32.AND UP0, UPT, UR37, 0x1, UPT ;  /* 0x000000012500788c */ /* 0x000fe4000bf04070 */
[----:B------:R-:W-:Y:S02]  /*2a20*/  USEL UR20, UR36, URZ, UP2 ;  /* 0x000000ff24147287 */ /* 0x000fe40009000000 */
[----:B------:R-:W-:Y:S01]  /*2a30*/  USEL UR21, UR29, URZ, UP1 ;  /* 0x000000ff1d157287 */ /* 0x000fe20008800000 */
[----:B------:R-:W-:Y:S01]  /*2a40*/  UMOV UR37, UR7 ;  /* 0x0000000700257c82 */ /* 0x000fe20008000000 */
[----:B------:R-:W-:Y:S01]  /*2a50*/  UMOV UR7, UR31 ;  /* 0x0000001f00077c82 */ /* 0x000fe20008000000 */
[----:B------:R-:W-:Y:S02]  /*2a60*/  UMOV UR28, UR8 ;  /* 0x00000008001c7c82 */ /* 0x000fe40008000000 */
[----:B-1----:R-:W-:Y:S07]  /*2a70*/  BRA.U UP0, `(.L_x_36) ;  /* 0xfffffff900f87547 */ /* 0x002fee000b83ffff */
.L_x_30:
[----:B------:R-:W-:Y:S01]  /*2a80*/  SHF.L.U32 R3, R2, 0x1f, RZ ;  /* 0x0000001f02037819 */ /* 0x000fe200000006ff */
[----:B------:R-:W-:-:S03]  /*2a90*/  NOP ;  /* 0x0000000000007918 */ /* 0x000fc60000000000 */
[----:B--23--:R-:W2:Y:S02]  /*2aa0*/  SYNCS.PHASECHK.TRANS64.TRYWAIT P0, [UR30+0x270], R3 ;  /* 0x00027003ff0075a7 */ /* 0x00cea4000800111e */
[----:B--2---:R-:W-:Y:S05]  /*2ab0*/  @!P0 BRA `(.L_x_37) ;  /* 0x0000006c00748947 */ /* 0x004fea0003800000 */
.L_x_161:
[----:B------:R-:W2:Y:S01]  /*2ac0*/  LDS.128 R4, [UR30+0x2b0] ;  /* 0x0002b01eff047984 */ /* 0x000ea20008000c00 */
[----:B------:R-:W-:Y:S02]  /*2ad0*/  UIADD3 UR4, UPT, UPT, UR30, 0x278, URZ ;  /* 0x000002781e047890 */ /* 0x000fe4000fffe0ff */
[----:B------:R-:W-:Y:S01]  /*2ae0*/  UISETP.GE.AND UP0, UPT, UR39, 0x1, UPT ;  /* 0x000000012700788c */ /* 0x000fe2000bf06270 */
[----:B------:R-:W-:Y:S01]  /*2af0*/  @!PT LDS RZ, [RZ] ;  /* 0x00000000fffff984 */ /* 0x000fe20000000800 */
[----:B------:R-:W-:Y:S01]  /*2b00*/  @!PT LDS RZ, [RZ] ;  /* 0x00000000fffff984 */ /* 0x000fe20000000800 */
[----:B------:R-:W-:Y:S01]  /*2b10*/  @!PT LDS RZ, [RZ] ;  /* 0x00000000fffff984 */ /* 0x000fe20000000800 */
[----:B------:R-:W-:Y:S01]  /*2b20*/  @!PT LDS RZ, [RZ] ;  /* 0x00000000fffff984 */ /* 0x000fe20000000800 */
[----:B------:R3:W-:Y:S06]  /*2b30*/  MEMBAR.ALL.CTA ;  /* 0x0000000000007992 */ /* 0x0007ec0000008000 */
[----:B---3--:R-:W3:Y:S01]  /*2b40*/  FENCE.VIEW.ASYNC.S ;  /* 0x00000000000073c6 */ /* 0x008ee20000000000 */
[----:B------:R-:W-:-:S09]  /*2b50*/  UPRMT UR4, URZ, 0x654, UR4 ;  /* 0x00000654ff047896 */ /* 0x000fd20008000004 */
[----:B---3--:R-:W-:Y:S01]  /*2b60*/  SYNCS.ARRIVE.TRANS64.RED.A1T0 RZ, [UR4], RZ ;  /* 0x000000ffffff79a7 */ /* 0x008fe20008100404 */
[----:B--2---:R-:W-:-:S13]  /*2b70*/  LOP3.LUT P0, RZ, R6, 0x1, RZ, 0xc0, !PT ;  /* 0x0000000106ff7812 */ /* 0x004fda000780c0ff */
[----:B------:R-:W-:Y:S01]  /*2b80*/  VOTEU.ANY UP1, P0 ;  /* 0x0000000000ff7886 */ /* 0x000fe20000020100 */
[----:B------:R-:W-:-:S13]  /*2b90*/  PLOP3.LUT P0, PT, PT, PT, UP1, 0x80, 0x8 ;  /* 0x000000000008781c */ /* 0x000fda0003f0f018 */
[----:B-1----:R-:W-:Y:S02]  /*2ba0*/  @P0 MOV R0, R4 ;  /* 0x0000000400000202 */ /* 0x002fe40000000f00 */
[----:B------:R-:W-:Y:S02]  /*2bb0*/  @P0 LOP3.LUT R4, R5, 0xffff, RZ, 0xc0, !PT ;  /* 0x0000ffff05040812 */ /* 0x000fe400078ec0ff */
[----:B------:R-:W-:Y:S02]  /*2bc0*/  @P0 R2UR UR6, R0 ;  /* 0x00000000000602ca */ /* 0x000fe400000e0000 */
[----:B------:R-:W-:-:S11]  /*2bd0*/  @P0 R2UR UR5, R4 ;  /* 0x00000000040502ca */ /* 0x000fd600000e0000 */
[----:B------:R-:W-:Y:S02]  /*2be0*/  @UP1 UMOV UR50, UR6 ;  /* 0x0000000600321c82 */ /* 0x000fe40008000000 */
[----:B------:R-:W-:Y:S01]  /*2bf0*/  @UP1 UMOV UR48, UR5 ;  /* 0x0000000500301c82 */ /* 0x000fe20008000000 */
[----:B------:R-:W-:Y:S05]  /*2c00*/  BRA.U !UP0, `(.L_x_38) ;  /* 0x0000000108d47547 */ /* 0x000fea000b800000 */
[----:B------:R-:W1:Y:S01]  /*2c10*/  LDCU.128 UR16, c[0x0][0xc10] ;  /* 0x00018200ff1077ac */ /* 0x000e620008000c00 */
[----:B------:R-:W2:Y:S01]  /*2c20*/  LDCU UR20, c[0x0][0xc20] ;  /* 0x00018400ff1477ac */ /* 0x000ea20008000800 */
[----:B------:R-:W3:Y:S01]  /*2c30*/  LDCU UR13, c[0x0][0xc0c] ;  /* 0x00018180ff0d77ac */ /* 0x000ee20008000800 */
[----:B------:R-:W4:Y:S01]  /*2c40*/  LDCU.64 UR14, c[0x0][0xc28] ;  /* 0x00018500ff0e77ac */ /* 0x000f220008000a00 */
[----:B------:R-:W-:Y:S02]  /*2c50*/  UISETP.NE.AND UP3, UPT, UR39, 0x1, UPT ;  /* 0x000000012700788c */ /* 0x000fe4000bf65270 */
[----:B-1----:R-:W-:Y:S02]  /*2c60*/  UIMAD.WIDE.U32 UR4, UR52, UR19, URZ ;  /* 0x00000013340472a5 */ /* 0x002fe4000f8e00ff */
[----:B------:R-:W-:Y:S02]  /*2c70*/  UIMAD.WIDE.U32 UR6, UR53, UR16, URZ ;  /* 0x00000010350672a5 */ /* 0x000fe4000f8e00ff */
[----:B------:R-:W-:-:S02]  /*2c80*/  UISETP.NE.AND UP0, UPT, UR18, 0x1, UPT ;  /* 0x000000011200788c */ /* 0x000fc4000bf05270 */
[----:B------:R-:W-:Y:S01]  /*2c90*/  UIMAD.WIDE.U32 UR10, UR48, UR19, URZ ;  /* 0x00000013300a72a5 */ /* 0x000fe2000f8e00ff */
[----:B------:R-:W-:Y:S01]  /*2ca0*/  UMOV UR4, UR5 ;  /* 0x0000000500047c82 */ /* 0x000fe20008000000 */
[----:B---3--:R-:W-:Y:S02]  /*2cb0*/  UISETP.NE.AND UP2, UPT, UR13, 0x1, UPT ;  /* 0x000000010d00788c */ /* 0x008fe4000bf45270 */
[----:B--2---:R-:W-:Y:S02]  /*2cc0*/  USHF.R.U32.HI UR5, URZ, UR20, UR4 ;  /* 0x00000014ff057299 */ /* 0x004fe40008011604 */
[----:B------:R-:W-:Y:S01]  /*2cd0*/  UIMAD.WIDE.U32 UR8, UR50, UR16, URZ ;  /* 0x00000010320872a5 */ /* 0x000fe2000f8e00ff */
[----:B------:R-:W-:Y:S01]  /*2ce0*/  UMOV UR4, UR7 ;  /* 0x0000000700047c82 */ /* 0x000fe20008000000 */
[----:B------:R-:W-:Y:S02]  /*2cf0*/  USEL UR5, UR52, UR5, !UP0 ;  /* 0x0000000534057287 */ /* 0x000fe4000c000000 */
[----:B------:R-:W-:-:S02]  /*2d00*/  USHF.R.U32.HI UR4, URZ, UR17, UR4 ;  /* 0x00000011ff047299 */ /* 0x000fc40008011604 */
[----:B----4-:R-:W-:Y:S02]  /*2d10*/  UIMAD.WIDE.U32 UR6, UR5, UR14, URZ ;  /* 0x0000000e050672a5 */ /* 0x010fe4000f8e00ff */
[----:B------:R-:W-:Y:S01]  /*2d20*/  USEL UR12, UR53, UR4, !UP2 ;  /* 0x00000004350c7287 */ /* 0x000fe2000d000000 */
[----:B------:R-:W-:Y:S02]  /*2d30*/  UMOV UR8, UR9 ;  /* 0x0000000900087c82 */ /* 0x000fe40008000000 */
[----:B------:R-:W-:Y:S01]  /*2d40*/  UMOV UR4, UR11 ;  /* 0x0000000b00047c82 */ /* 0x000fe20008000000 */
[----:B------:R-:W-:Y:S01]  /*2d50*/  UIMAD.WIDE.U32 UR10, UR12, UR14, URZ ;  /* 0x0000000e0c0a72a5 */ /* 0x000fe2000f8e00ff */
[----:B------:R-:W-:Y:S01]  /*2d60*/  UMOV UR6, UR7 ;  /* 0x0000000700067c82 */ /* 0x000fe20008000000 */
[----:B------:R-:W-:Y:S02]  /*2d70*/  USHF.R.U32.HI UR4, URZ, UR20, UR4 ;  /* 0x00000014ff047299 */ /* 0x000fe40008011604 */
[----:B------:R-:W-:-:S02]  /*2d80*/  @UP3 USHF.R.U32.HI UR5, URZ, UR15, UR6 ;  /* 0x0000000fff053299 */ /* 0x000fc40008011606 */
[----:B------:R-:W-:Y:S01]  /*2d90*/  USHF.R.U32.HI UR17, URZ, UR17, UR8 ;  /* 0x00000011ff117299 */ /* 0x000fe20008011608 */
[----:B------:R-:W-:Y:S01]  /*2da0*/  UMOV UR6, UR11 ;  /* 0x0000000b00067c82 */ /* 0x000fe20008000000 */
[----:B------:R-:W-:Y:S02]  /*2db0*/  USEL UR4, UR48, UR4, !UP0 ;  /* 0x0000000430047287 */ /* 0x000fe4000c000000 */
[----:B------:R-:W-:Y:S02]  /*2dc0*/  @UP3 USHF.R.U32.HI UR12, URZ, UR15, UR6 ;  /* 0x0000000fff0c3299 */ /* 0x000fe40008011606 */
[----:B------:R-:W-:Y:S02]  /*2dd0*/  UIMAD UR6, UR39, UR5, URZ ;  /* 0x00000005270672a4 */ /* 0x000fe4000f8e02ff */
[----:B------:R-:W-:Y:S02]  /*2de0*/  USEL UR5, UR50, UR17, !UP2 ;  /* 0x0000001132057287 */ /* 0x000fe4000d000000 */
[----:B------:R-:W-:-:S02]  /*2df0*/  UIMAD UR8, UR39, UR12, URZ ;  /* 0x0000000c270872a4 */ /* 0x000fc4000f8e02ff */
[----:B------:R-:W-:Y:S02]  /*2e00*/  UISETP.GE.AND UP0, UPT, UR4, UR6, UPT ;  /* 0x000000060400728c */ /* 0x000fe4000bf06270 */
[----:B------:R-:W-:Y:S02]  /*2e10*/  UIMAD.WIDE.U32 UR6, UR4, UR14, URZ ;  /* 0x0000000e040672a5 */ /* 0x000fe4000f8e00ff */
[----:B------:R-:W-:Y:S02]  /*2e20*/  UISETP.GE.OR UP0, UPT, UR5, UR8, UP0 ;  /* 0x000000080500728c */ /* 0x000fe40008706670 */
[----:B------:R-:W-:Y:S02]  /*2e30*/  UIMAD.WIDE.U32 UR8, UR5, UR14, URZ ;  /* 0x0000000e050872a5 */ /* 0x000fe4000f8e00ff */
[----:B------:R-:W-:Y:S01]  /*2e40*/  UIADD3 UR10, UPT, UPT, -UR4, URZ, URZ ;  /* 0x000000ff040a7290 */ /* 0x000fe2000fffe1ff */
[----:B------:R-:W-:Y:S02]  /*2e50*/  UMOV UR6, UR7 ;  /* 0x0000000700067c82 */ /* 0x000fe40008000000 */
[----:B------:R-:W-:-:S02]  /*2e60*/  USHF.R.U32.HI UR6, URZ, UR15, UR6 ;  /* 0x0000000fff067299 */ /* 0x000fc40008011606 */
[----:B------:R-:W-:Y:S02]  /*2e70*/  UIMAD UR10, UR18, UR10, UR48 ;  /* 0x0000000a120a72a4 */ /* 0x000fe4000f8e0230 */
[----:B------:R-:W-:Y:S01]  /*2e80*/  USEL UR6, UR4, UR6, !UP3 ;  /* 0x0000000604067287 */ /* 0x000fe2000d800000 */
[----:B------:R-:W-:Y:S01]  /*2e90*/  @!UP0 UMOV UR7, UR9 ;  /* 0x0000000900078c82 */ /* 0x000fe20008000000 */
[----:B------:R-:W-:Y:S02]  /*2ea0*/  UIADD3 UR9, UPT, UPT, -UR5, URZ, URZ ;  /* 0x000000ff05097290 */ /* 0x000fe4000fffe1ff */
[----:B------:R-:W-:Y:S02]  /*2eb0*/  @!UP0 USHF.R.U32.HI UR7, URZ, UR15, UR7 ;  /* 0x0000000fff078299 */ /* 0x000fe40008011607 */
[----:B------:R-:W-:Y:S02]  /*2ec0*/  UIADD3 UR8, UPT, UPT, -UR6, URZ, URZ ;  /* 0x000000ff06087290 */ /* 0x000fe4000fffe1ff */
[----:B------:R-:W-:-:S02]  /*2ed0*/  @!UP0 USEL UR7, UR5, UR7, !UP3 ;  /* 0x0000000705078287 */ /* 0x000fc4000d800000 */
[----:B------:R-:W-:Y:S02]  /*2ee0*/  UIMAD UR8, UR39, UR8, UR4 ;  /* 0x00000008270872a4 */ /* 0x000fe4000f8e0204 */
[----:B------:R-:W-:Y:S02]  /*2ef0*/  @!UP0 UIADD3 UR6, UPT, UPT, UR6, -UR7, URZ ;  /* 0x8000000706068290 */ /* 0x000fe4000fffe0ff */
[----:B------:R-:W-:Y:S02]  /*2f00*/  @!UP0 UIMAD UR7, UR8, UR12, UR7 ;  /* 0x0000000c080782a4 */ /* 0x000fe4000f8e0207 */
[----:B------:R-:W-:Y:S02]  /*2f10*/  @!UP0 UIMAD UR4, UR39, UR6, UR5 ;  /* 0x00000006270482a4 */ /* 0x000fe4000f8e0205 */
[----:B------:R-:W-:Y:S02]  /*2f20*/  UIMAD UR6, UR13, UR9, UR50 ;  /* 0x000000090d0672a4 */ /* 0x000fe4000f8e0232 */
[----:B------:R-:W-:Y:S01]  /*2f30*/  UIMAD UR48, UR4, UR18, UR10 ;  /* 0x00000012043072a4 */ /* 0x000fe2000f8e020a */
[----:B------:R-:W-:-:S02]  /*2f40*/  @!UP0 UMOV UR5, UR7 ;  /* 0x0000000700058c82 */ /* 0x000fc40008000000 */
[----:B------:R-:W-:-:S12]  /*2f50*/  UIMAD UR50, UR5, UR13, UR6 ;  /* 0x0000000d053272a4 */ /* 0x000fd8000f8e0206 */
.L_x_38:
[----:B------:R-:W1:Y:S02]  /*2f60*/  LDCU UR4, c[0x0][0xc30] ;  /* 0x00018600ff0477ac */ /* 0x000e640008000800 */
[----:B-1----:R-:W-:-:S09]  /*2f70*/  UISETP.NE.AND UP0, UPT, UR4, 0x1, UPT ;  /* 0x000000010400788c */ /* 0x002fd2000bf05270 */
[----:B------:R-:W-:Y:S05]  /*2f80*/  BRA.U UP0, `(.L_x_39) ;  /* 0x0000000100447547 */ /* 0x000fea000b800000 */
[----:B------:R-:W1:Y:S01]  /*2f90*/  LDCU.128 UR8, c[0x0][0xc10] ;  /* 0x00018200ff0877ac */ /* 0x000e620008000c00 */
[----:B------:R-:W2:Y:S01]  /*2fa0*/  LDCU UR12, c[0x0][0xc0c] ;  /* 0x00018180ff0c77ac */ /* 0x000ea20008000800 */
[----:B------:R-:W3:Y:S01]  /*2fb0*/  LDCU UR13, c[0x0][0xc20] ;  /* 0x00018400ff0d77ac */ /* 0x000ee20008000800 */
[----:B-1----:R-:W-:Y:S02]  /*2fc0*/  UIMAD.WIDE.U32 UR6, UR50, UR8, URZ ;  /* 0x00000008320672a5 */ /* 0x002fe4000f8e00ff */
[----:B------:R-:W-:Y:S02]  /*2fd0*/  UIMAD.WIDE.U32 UR4, UR48, UR11, URZ ;  /* 0x0000000b300472a5 */ /* 0x000fe4000f8e00ff */
[----:B--2---:R-:W-:Y:S02]  /*2fe0*/  UISETP.NE.AND UP2, UPT, UR12, 0x1, UPT ;  /* 0x000000010c00788c */ /* 0x004fe4000bf45270 */
[----:B------:R-:W-:Y:S01]  /*2ff0*/  UISETP.NE.AND UP0, UPT, UR10, 0x1, UPT ;  /* 0x000000010a00788c */ /* 0x000fe2000bf05270 */
[----:B------:R-:W-:-:S02]  /*3000*/  UMOV UR6, UR7 ;  /* 0x0000000700067c82 */ /* 0x000fc40008000000 */
[----:B------:R-:W-:Y:S01]  /*3010*/  UMOV UR4, UR5 ;  /* 0x0000000500047c82 */ /* 0x000fe20008000000 */
[----:B------:R-:W-:Y:S02]  /*3020*/  USHF.R.U32.HI UR6, URZ, UR9, UR6 ;  /* 0x00000009ff067299 */ /* 0x000fe40008011606 */
[----:B---3--:R-:W-:Y:S02]  /*3030*/  USHF.R.U32.HI UR4, URZ, UR13, UR4 ;  /* 0x0000000dff047299 */ /* 0x008fe40008011604 */
[----:B------:R-:W-:Y:S02]  /*3040*/  USEL UR5, UR50, UR6, !UP2 ;  /* 0x0000000632057287 */ /* 0x000fe4000d000000 */
[----:B------:R-:W-:-:S04]  /*3050*/  USEL UR4, UR48, UR4, !UP0 ;  /* 0x0000000430047287 */ /* 0x000fc8000c000000 */
[----:B------:R-:W-:Y:S02]  /*3060*/  UIADD3 UR6, UPT, UPT, UR5, -UR4, URZ ;  /* 0x8000000405067290 */ /* 0x000fe4000fffe0ff */
[----:B------:R-:W-:Y:S02]  /*3070*/  UIADD3 UR4, UPT, UPT, -UR5, UR4, URZ ;  /* 0x0000000405047290 */ /* 0x000fe4000fffe1ff */
[----:B------:R-:W-:Y:S02]  /*3080*/  UIMAD UR48, UR6, UR10, UR48 ;  /* 0x0000000a063072a4 */ /* 0x000fe4000f8e0230 */
[----:B------:R-:W-:-:S12]  /*3090*/  UIMAD UR50, UR4, UR12, UR50 ;  /* 0x0000000c043272a4 */ /* 0x000fd8000f8e0232 */
.L_x_39:
[----:B------:R-:W-:Y:S01]  /*30a0*/  R2UR UR5, R48 ;  /* 0x00000000300572ca */ /* 0x000fe200000e0000 */
[----:B------:R-:W-:Y:S01]  /*30b0*/  UMOV UR36, UR42 ;  /* 0x0000002a00247c82 */ /* 0x000fe20008000000 */
[----:B------:R-:W-:Y:S02]  /*30c0*/  R2UR UR4, R47 ;  /* 0x000000002f0472ca */ /* 0x000fe400000e0000 */
[----:B------:R-:W-:Y:S02]  /*30d0*/  PLOP3.LUT P1, PT, PT, PT, PT, 0x80, 0x8 ;  /* 0x000000000008781c */ /* 0x000fe40003f2f070 */
[----:B------:R-:W-:-:S07]  /*30e0*/  LOP3.LUT R2, R2, 0x1, RZ, 0x3c, !PT ;  /* 0x0000000102027812 */ /* 0x000fce00078e3cff */
[----:B------:R-:W-:Y:S02]  /*30f0*/  UIADD3 UR44, UPT, UPT, UR50, UR5, URZ ;  /* 0x00000005322c7290 */ /* 0x000fe4000fffe0ff */
[----:B------:R-:W-:Y:S01]  /*3100*/  UIADD3 UR19, UPT, UPT, UR48, UR4, URZ ;  /* 0x0000000430137290 */ /* 0x000fe2000fffe0ff */
[----:B------:R-:W-:Y:S11]  /*3110*/  BRA.U UP1, `(.L_x_40) ;  /* 0xffffffe901a47547 */ /* 0x000ff6000b83ffff */
[----:B------:R-:W-:Y:S01]  /*3120*/  UIADD3 UR30, UPT, UPT, UR30, 0x118, URZ ;  /* 0x000001181e1e7890 */ /* 0x000fe2000fffe0ff */
[----:B------:R-:W-:-:S03]  /*3130*/  MOV R2, UR27 ;  /* 0x0000001b00027c02 */ /* 0x000fc60008000f00 */
[----:B------:R-:W-:Y:S01]  /*3140*/  ULEA UR4, UR31, UR30, 0x3 ;  /* 0x0000001e1f047291 */ /* 0x000fe2000f8e18ff */
[----:B------:R-:W-:-:S08]  /*3150*/  SHF.L.U32 R2, R2, 0x1f, RZ ;  /* 0x0000001f02027819 */ /* 0x000fd000000006ff */
[----:B------:R-:W1:Y:S02]  /*3160*/  SYNCS.PHASECHK.TRANS64.TRYWAIT P0, [UR4], R2 ;  /* 0x00000002ff0075a7 */ /* 0x000e640008001104 */
[----:B-1----:R-:W-:Y:S05]  /*3170*/  @!P0 BRA `(.L_x_41) ;  /* 0x0000006400dc8947 */ /* 0x002fea0003800000 */
.L_x_163:
[----:B------:R-:W-:-:S04]  /*3180*/  UIADD3 UR4, UPT, UPT, UR31, 0x1, URZ ;  /* 0x000000011f047890 */ /* 0x000fc8000fffe0ff */
[----:B------:R-:W-:-:S04]  /*3190*/  UISETP.NE.AND UP0, UPT, UR4, 0x23, UPT ;  /* 0x000000230400788c */ /* 0x000fc8000bf05270 */
[----:B------:R-:W-:Y:S02]  /*31a0*/  USEL UR5, URZ, 0x1, UP0 ;  /* 0x00000001ff057887 */ /* 0x000fe40008000000 */
[----:B------:R-:W-:Y:S02]  /*31b0*/  USEL UR4, UR4, URZ, UP0 ;  /* 0x000000ff04047287 */ /* 0x000fe40008000000 */
[----:B------:R-:W-:Y:S02]  /*31c0*/  ULOP3.LUT UR6, UR27, UR5, URZ, 0x3c, !UPT ;  /* 0x000000051b067292 */ /* 0x000fe4000f8e3cff */
[----:B------:R-:W-:-:S04]  /*31d0*/  ULEA UR5, UR4, UR30, 0x3 ;  /* 0x0000001e04057291 */ /* 0x000fc8000f8e18ff */
[----:B-1----:R-:W-:-:S04]  /*31e0*/  MOV R2, UR6 ;  /* 0x0000000600027c02 */ /* 0x002fc80008000f00 */
[----:B------:R-:W-:-:S04]  /*31f0*/  SHF.L.U32 R2, R2, 0x1f, RZ ;  /* 0x0000001f02027819 */ /* 0x000fc800000006ff */
[----:B------:R-:W1:Y:S02]  /*3200*/  SYNCS.PHASECHK.TRANS64.TRYWAIT P0, [UR5], R2 ;  /* 0x00000002ff0075a7 */ /* 0x000e640008001105 */
[----:B-1----:R-:W-:Y:S05]  /*3210*/  @!P0 BRA `(.L_x_42) ;  /* 0x0000006400cc8947 */ /* 0x002fea0003800000 */
.L_x_165:
        /* <DEDUP_REMOVED lines=10> */
.L_x_167:
        /* <DEDUP_REMOVED lines=10> */
.L_x_169:
        /* <DEDUP_REMOVED lines=10> */
.L_x_171:
        /* <DEDUP_REMOVED lines=10> */
.L_x_173:
        /* <DEDUP_REMOVED lines=10> */
.L_x_175:
        /* <DEDUP_REMOVED lines=10> */
.L_x_177:
        /* <DEDUP_REMOVED lines=10> */
.L_x_179:
        /* <DEDUP_REMOVED lines=10> */
.L_x_181:
        /* <DEDUP_REMOVED lines=10> */
.L_x_183:
        /* <DEDUP_REMOVED lines=10> */
.L_x_185:
        /* <DEDUP_REMOVED lines=10> */
.L_x_187:
        /* <DEDUP_REMOVED lines=10> */
.L_x_189:
        /* <DEDUP_REMOVED lines=10> */
.L_x_191:
        /* <DEDUP_REMOVED lines=10> */
.L_x_193:
        /* <DEDUP_REMOVED lines=10> */
.L_x_195:
        /* <DEDUP_REMOVED lines=10> */
.L_x_197:
        /* <DEDUP_REMOVED lines=10> */
.L_x_199:
        /* <DEDUP_REMOVED lines=10> */
.L_x_201:
        /* <DEDUP_REMOVED lines=10> */
.L_x_203:
        /* <DEDUP_REMOVED lines=10> */
.L_x_205:
        /* <DEDUP_REMOVED lines=10> */
.L_x_207:
        /* <DEDUP_REMOVED lines=10> */
.L_x_209:
        /* <DEDUP_REMOVED lines=10> */
.L_x_211:
        /* <DEDUP_REMOVED lines=10> */
.L_x_213:
        /* <DEDUP_REMOVED lines=10> */
.L_x_215:
        /* <DEDUP_REMOVED lines=10> */
.L_x_217:
        /* <DEDUP_REMOVED lines=10> */
.L_x_219:
        /* <DEDUP_REMOVED lines=10> */
.L_x_221:
        /* <DEDUP_REMOVED lines=10> */
.L_x_223:
        /* <DEDUP_REMOVED lines=10> */
.L_x_225:
        /* <DEDUP_REMOVED lines=10> */
.L_x_227:
        /* <DEDUP_REMOVED lines=10> */
.L_x_229:
[----:B------:R-:W-:-:S04]  /*4620*/  UIADD3 UR4, UPT, UPT, UR4, 0x1, URZ ;  /* 0x0000000104047890 */ /* 0x000fc8000fffe0ff */
[----:B------:R-:W-:-:S04]  /*4630*/  UISETP.NE.AND UP0, UPT, UR4, 0x23, UPT ;  /* 0x000000230400788c */ /* 0x000fc8000bf05270 */
[----:B------:R-:W-:Y:S02]  /*4640*/  USEL UR5, URZ, 0x1, UP0 ;  /* 0x00000001ff057887 */ /* 0x000fe40008000000 */
[----:B------:R-:W-:Y:S02]  /*4650*/  USEL UR4, UR4, URZ, UP0 ;  /* 0x000000ff04047287 */ /* 0x000fe40008000000 */
[----:B------:R-:W-:Y:S02]  /*4660*/  ULOP3.LUT UR5, UR6, UR5, URZ, 0x3c, !UPT ;  /* 0x0000000506057292 */ /* 0x000fe4000f8e3cff */
[----:B------:R-:W-:-:S04]  /*4670*/  ULEA UR4, UR4, UR30, 0x3 ;  /* 0x0000001e04047291 */ /* 0x000fc8000f8e18ff */
[----:B-1----:R-:W-:Y:S02]  /*4680*/  IMAD.U32 R2, RZ, RZ, UR5 ;  /* 0x00000005ff027e24 */ /* 0x002fe4000f8e00ff */
[----:B------:R-:W-:-:S03]  /*4690*/  MOV R0, UR4 ;  /* 0x0000000400007c02 */ /* 0x000fc60008000f00 */
[----:B------:R-:W-:-:S07]  /*46a0*/  SHF.L.U32 R2, R2, 0x1f, RZ ;  /* 0x0000001f02027819 */ /* 0x000fce00000006ff */
.L_x_75:
[----:B-1----:R1:W2:Y:S02]  /*46b0*/  SYNCS.PHASECHK.TRANS64.TRYWAIT P0, [R0+URZ], R2 ;  /* 0x00000002000075a7 */ /* 0x0022a400080011ff */
[----:B--2---:R-:W-:Y:S05]  /*46c0*/  @!P0 NANOSLEEP.SYNCS 0x989680 ;  /* 0x009896800000895d */ /* 0x004fea0003900000 */
[----:B------:R-:W2:Y:S02]  /*46d0*/  @!P0 SYNCS.PHASECHK.TRANS64 P0, [R0+URZ], R2 ;  /* 0x00000002000085a7 */ /* 0x000ea400080010ff */
[----:B--2---:R-:W-:Y:S05]  /*46e0*/  @P0 EXIT ;  /* 0x000000000000094d */ /* 0x004fea0003800000 */
[----:B------:R-:W-:Y:S05]  /*46f0*/  BRA `(.L_x_75) ;  /* 0xfffffffc00ec7947 */ /* 0x000fea000383ffff */
.L_x_22:
[----:B------:R-:W2:Y:S02]  /*4700*/  S2UR UR4, SR_CgaCtaId ;  /* 0x00000000000479c3 */ /* 0x000ea40000008800 */
[----:B--2---:R-:W-:-:S04]  /*4710*/  UISETP.NE.AND UP0, UPT, UR4, URZ, UPT ;  /* 0x000000ff0400728c */ /* 0x004fc8000bf05270 */
[----:B------:R-:W-:-:S09]  /*4720*/  UISETP.NE.OR UP0, UPT, UR18, 0x1, UP0 ;  /* 0x000000011200788c */ /* 0x000fd20008705670 */
[----:B------:R-:W-:Y:S05]  /*4730*/  BRA.U UP0, `(.L_x_76) ;  /* 0x0000000100b47547 */ /* 0x000fea000b800000 */
[----:B------:R-:W2:Y:S01]  /*4740*/  S2UR UR5, SR_CgaCtaId ;  /* 0x00000000000579c3 */ /* 0x000ea20000008800 */
[----:B------:R-:W-:Y:S01]  /*4750*/  UMOV UR4, 0x400 ;  /* 0x0000040000047882 */ /* 0x000fe20000000000 */
[----:B------:R-:W-:Y:S01]  /*4760*/  HFMA2 R2, -RZ, RZ, 0, 5.9604644775390625e-08 ;  /* 0x00000001ff027431 */ /* 0x000fe200000001ff */
[----:B------:R-:W-:Y:S01]  /*4770*/  ISETP.GE.U32.AND P0, PT, R3, 0x2, PT ;  /* 0x000000020300780c */ /* 0x000fe20003f06070 */
[----:B------:R-:W-:Y:S01]  /*4780*/  IMAD.MOV.U32 R8, RZ, RZ, RZ ;  /* 0x000000ffff087224 */ /* 0x000fe200078e00ff */
[----:B--2---:R-:W-:-:S04]  /*4790*/  ULEA UR4, UR5, UR4, 0x18 ;  /* 0x0000000405047291 */ /* 0x004fc8000f8ec0ff */
[----:B------:R-:W-:Y:S02]  /*47a0*/  UIADD3 UR5, UPT, UPT, UR4, 0x278, URZ ;  /* 0x0000027804057890 */ /* 0x000fe4000fffe0ff */
[----:B------:R-:W-:Y:S02]  /*47b0*/  UIADD3 UR8, UPT, UPT, UR4, 0x270, URZ ;  /* 0x0000027004087890 */ /* 0x000fe4000fffe0ff */
[----:B------:R-:W-:-:S12]  /*47c0*/  UPRMT UR5, URZ, 0x654, UR5 ;  /* 0x00000654ff057896 */ /* 0x000fd80008000005 */
.L_x_79:
[----:B------:R-:W-:Y:S01]  /*47d0*/  SHF.L.U32 R6, R2, 0x1f, RZ ;  /* 0x0000001f02067819 */ /* 0x000fe200000006ff */
[----:B------:R-:W-:Y:S02]  /*47e0*/  IMAD.U32 R4, RZ, RZ, UR8 ;  /* 0x00000008ff047e24 */ /* 0x000fe4000f8e00ff */
[----:B------:R-:W-:Y:S01]  /*47f0*/  @!P0 IMAD.MOV.U32 R5, RZ, RZ, 0x10 ;  /* 0x00000010ff058424 */ /* 0x000fe200078e00ff */
[----:B------:R-:W2:Y:S02]  /*4800*/  SYNCS.PHASECHK.TRANS64.TRYWAIT P1, [UR4+0x278], R6 ;  /* 0x00027806ff0075a7 */ /* 0x000ea40008021104 */
[----:B------:R-:W-:-:S04]  /*4810*/  PRMT R4, R3, 0x654, R4 ;  /* 0x0000065403047816 */ /* 0x000fc80000000004 */
[----:B------:R-:W-:Y:S01]  /*4820*/  SEL R0, R4, R0, !P0 ;  /* 0x0000000004007207 */ /* 0x000fe20004000000 */
[----:B--2---:R-:W-:Y:S06]  /*4830*/  @!P1 BRA `(.L_x_77) ;  /* 0x0000005c005c9947 */ /* 0x004fec0003800000 */
.L_x_231:
[----:B------:R-:W-:Y:S01]  /*4840*/  UIADD3 UR6, UPT, UPT, UR4, 0x2b0, URZ ;  /* 0x000002b004067890 */ /* 0x000fe2000fffe0ff */
[----:B------:R3:W-:Y:S01]  /*4850*/  @!P0 SYNCS.ARRIVE.TRANS64.RED RZ, [R0+URZ], R5 ;  /* 0x0000000500ff89a7 */ /* 0x0007e200080004ff */
[----:B------:R-:W-:Y:S01]  /*4860*/  UIADD3 UR7, UPT, UPT, UR4, 0x270, URZ ;  /* 0x0000027004077890 */ /* 0x000fe2000fffe0ff */
[----:B------:R-:W-:-:S08]  /*4870*/  LOP3.LUT R2, R2, 0x1, RZ, 0x3c, !PT ;  /* 0x0000000102027812 */ /* 0x000fd000078e3cff */
[----:B------:R-:W-:Y:S06]  /*4880*/  UGETNEXTWORKID.BROADCAST [UR6], [UR7] ;  /* 0x00000000060073ca */ /* 0x000fec0008000100 */
[----:B---3--:R-:W-:-:S04]  /*4890*/  SHF.L.U32 R5, R8, 0x1f, RZ ;  /* 0x0000001f08057819 */ /* 0x008fc800000006ff */
[----:B------:R-:W3:Y:S02]  /*48a0*/  SYNCS.PHASECHK.TRANS64.TRYWAIT P1, [UR4+0x270], R5 ;  /* 0x00027005ff0075a7 */ /* 0x000ee40008021104 */
[----:B---3--:R-:W-:Y:S05]  /*48b0*/  @!P1 BRA `(.L_x_78) ;  /* 0x0000005c00549947 */ /* 0x008fea0003800000 */
.L_x_233:
[----:B--2---:R-:W2:Y:S01]  /*48c0*/  LDS.128 R4, [UR4+0x2b0] ;  /* 0x0002b004ff047984 */ /* 0x004ea20008000c00 */
[----:B------:R-:W-:Y:S01]  /*48d0*/  LOP3.LUT R8, R8, 0x1, RZ, 0x3c, !PT ;  /* 0x0000000108087812 */ /* 0x000fe200078e3cff */
[----:B------:R-:W-:Y:S01]  /*48e0*/  @!PT LDS RZ, [RZ] ;  /* 0x00000000fffff984 */ /* 0x000fe20000000800 */
[----:B------:R-:W-:Y:S01]  /*48f0*/  @!PT LDS RZ, [RZ] ;  /* 0x00000000fffff984 */ /* 0x000fe20000000800 */
[----:B------:R-:W-:Y:S01]  /*4900*/  @!PT LDS RZ, [RZ] ;  /* 0x00000000fffff984 */ /* 0x000fe20000000800 */
[----:B------:R-:W-:Y:S01]  /*4910*/  @!PT LDS RZ, [RZ] ;  /* 0x00000000fffff984 */ /* 0x000fe20000000800 */
[----:B------:R3:W-:Y:S06]  /*4920*/  MEMBAR.ALL.CTA ;  /* 0x0000000000007992 */ /* 0x0007ec0000008000 */
[----:B---3--:R-:W3:Y:S02]  /*4930*/  FENCE.VIEW.ASYNC.S ;  /* 0x00000000000073c6 */ /* 0x008ee40000000000 */
[----:B---3--:R-:W-:Y:S01]  /*4940*/  SYNCS.ARRIVE.TRANS64.RED.A1T0 RZ, [UR5], RZ ;  /* 0x000000ffffff79a7 */ /* 0x008fe20008100405 */
[----:B--2---:R-:W-:-:S13]  /*4950*/  LOP3.LUT P1, RZ, R6, 0x1, RZ, 0xc0, !PT ;  /* 0x0000000106ff7812 */ /* 0x004fda000782c0ff */
[----:B------:R-:W-:Y:S05]  /*4960*/  @P1 BRA `(.L_x_79) ;  /* 0xfffffffc00981947 */ /* 0x000fea000383ffff */
[----:B------:R-:W-:-:S04]  /*4970*/  SHF.L.U32 R0, R2, 0x1f, RZ ;  /* 0x0000001f02007819 */ /* 0x000fc800000006ff */
[----:B------:R-:W2:Y:S02]  /*4980*/  SYNCS.PHASECHK.TRANS64 P0, [UR4+0x278], R0 ;  /* 0x00027800ff0075a7 */ /* 0x000ea40008001004 */
[----:B-12---:R-:W-:Y:S05]  /*4990*/  @P0 EXIT ;  /* 0x000000000000094d */ /* 0x006fea0003800000 */
[----:B------:R-:W-:-:S07]  /*49a0*/  MOV R0, UR4 ;  /* 0x0000000400007c02 */ /* 0x000fce0008000f00 */
.L_x_80:
[----:B-1----:R-:W-:-:S04]  /*49b0*/  SHF.L.U32 R3, R2, 0x1f, RZ ;  /* 0x0000001f02037819 */ /* 0x002fc800000006ff */
[----:B------:R1:W2:Y:S03]  /*49c0*/  SYNCS.PHASECHK.TRANS64.TRYWAIT P0, [R0+URZ+0x278], R3 ;  /* 0x00027803000075a7 */ /* 0x0002a600080011ff */
[----:B--2---:R-:W-:Y:S05]  /*49d0*/  @!P0 NANOSLEEP.SYNCS 0x989680 ;  /* 0x009896800000895d */ /* 0x004fea0003900000 */
[----:B------:R-:W2:Y:S02]  /*49e0*/  @!P0 SYNCS.PHASECHK.TRANS64 P0, [R0+URZ+0x278], R3 ;  /* 0x00027803000085a7 */ /* 0x000ea400080010ff */
[----:B--2---:R-:W-:Y:S05]  /*49f0*/  @P0 EXIT ;  /* 0x000000000000094d */ /* 0x004fea0003800000 */
[----:B------:R-:W-:Y:S05]  /*4a00*/  BRA `(.L_x_80) ;  /* 0xfffffffc00e87947 */ /* 0x000fea000383ffff */
.L_x_76:
[----:B------:R-:W-:Y:S05]  /*4a10*/  BRA.U UP4, `(.L_x_81) ;  /* 0x0000001104687547 */ /* 0x000fea000b800000 */
[----:B------:R-:W2:Y:S01]  /*4a20*/  S2UR UR4, SR_CgaCtaId ;  /* 0x00000000000479c3 */ /* 0x000ea20000008800 */
[----:B------:R-:W-:Y:S01]  /*4a30*/  UMOV UR5, 0x40 ;  /* 0x0000004000057882 */ /* 0x000fe20000000000 */
[----:B------:R-:W-:Y:S01]  /*4a40*/  NOP ;  /* 0x0000000000007918 */ /* 0x000fe20000000000 */
[----:B------:R-:W-:Y:S01]  /*4a50*/  UMOV UR6, 0x400 ;  /* 0x0000040000067882 */ /* 0x000fe20000000000 */
[----:B--2---:R-:W-:Y:S02]  /*4a60*/  ULEA UR5, UR4, UR5, 0x18 ;  /* 0x0000000504057291 */ /* 0x004fe4000f8ec0ff */
[----:B------:R-:W-:-:S07]  /*4a70*/  ULEA UR6, UR4, UR6, 0x18 ;  /* 0x0000000604067291 */ /* 0x000fce000f8ec0ff */
[----:B------:R-:W2:Y:S02]  /*4a80*/  LDS.U8 R3, [UR5+0x1c] ;  /* 0x00001c05ff037984 */ /* 0x000ea40008000000 */
[----:B--2---:R-:W-:-:S13]  /*4a90*/  ISETP.NE.AND P0, PT, R3, RZ, PT ;  /* 0x000000ff0300720c */ /* 0x004fda0003f05270 */
[----:B------:R-:W-:Y:S05]  /*4aa0*/  @P0 BRA `(.L_x_82) ;  /* 0x0000000400080947 */ /* 0x000fea0003800000 */
[----:B------:R-:W-:Y:S02]  /*4ab0*/  UISETP.NE.U32.AND UP1, UPT, UR31, 0x1, UPT ;  /* 0x000000011f00788c */ /* 0x000fe4000bf25070 */
[----:B------:R-:W-:-:S07]  /*4ac0*/  UIADD3 UR7, UPT, UPT, UR5, 0x8, URZ ;  /* 0x0000000805077890 */ /* 0x000fce000fffe0ff */
[----:B------:R-:W-:Y:S05]  /*4ad0*/  BRA.U !UP1, `(.L_x_83) ;  /* 0x00000001099c7547 */ /* 0x000fea000b800000 */
[----:B------:R-:W-:Y:S01]  /*4ae0*/  ELECT P0, URZ, PT ;  /* 0x0000000000ff782f */ /* 0x000fe20003800000 */
[----:B------:R-:W-:-:S12]  /*4af0*/  BSSY B0, `(.L_x_83) ;  /* 0x0000025000007945 */ /* 0x000fd80003800000 */
[----:B------:R-:W-:Y:S05]  /*4b00*/  @!P0 BRA `(.L_x_84) ;  /* 0x00000000008c8947 */ /* 0x000fea0003800000 */
[----:B------:R-:W-:-:S05]  /*4b10*/  UMOV UR4, 0x10 ;  /* 0x0000001000047882 */ /* 0x000fca0000000000 */
[----:B------:R-:W-:Y:S04]  /*4b20*/  DEPBAR.LE SB2, 0x36 ;  /* 0x0000ad800000791a */ /* 0x000fe80000000000 */
[----:B------:R-:W2:Y:S02]  /*4b30*/  UTCATOMSWS.2CTA.FIND_AND_SET.ALIGN UP0, UR4, UR4 ;  /* 0x00000004000475e3 */ /* 0x000ea40008200800 */
[----:B--2---:R-:W-:Y:S01]  /*4b40*/  MOV R10, UR4 ;  /* 0x00000004000a7c02 */ /* 0x004fe20008000f00 */
[----:B------:R-:W-:Y:S06]  /*4b50*/  BRA.U UP0, `(.L_x_85) ;  /* 0x0000000100187547 */ /* 0x000fec000b800000 */
.L_x_86:
[----:B------:R-:W-:Y:S05]  /*4b60*/  NANOSLEEP 0x64 ;  /* 0x000000640000795d */ /* 0x000fea0003800000 */
[----:B------:R-:W-:-:S05]  /*4b70*/  UMOV UR4, 0x10 ;  /* 0x0000001000047882 */ /* 0x000fca0000000000 */
[----:B------:R-:W-:Y:S04]  /*4b80*/  DEPBAR.LE SB2, 0x36 ;  /* 0x0000ad800000791a */ /* 0x000fe80000000000 */
[----:B------:R-:W2:Y:S02]  /*4b90*/  UTCATOMSWS.2CTA.FIND_AND_SET.ALIGN UP0, UR4, UR4 ;  /* 0x00000004000475e3 */ /* 0x000ea40008200800 */
[----:B--2---:R-:W-:Y:S01]  /*4ba0*/  MOV R10, UR4 ;  /* 0x00000004000a7c02 */ /* 0x004fe20008000f00 */
[----:B------:R-:W-:Y:S05]  /*4bb0*/  BRA.U !UP0, `(.L_x_86) ;  /* 0xfffffffd08e87547 */ /* 0x000fea000b83ffff */
.L_x_85:
[----:B------:R-:W2:Y:S01]  /*4bc0*/  LDS R6, [UR5+0x10] ;  /* 0x00001005ff067984 */ /* 0x000ea20008000800 */
[----:B------:R-:W-:Y:S01]  /*4bd0*/  IMAD.U32 R3, RZ, RZ, UR6 ;  /* 0x00000006ff037e24 */ /* 0x000fe2000f8e00ff */
[----:B------:R-:W-:-:S03]  /*4be0*/  MOV R4, UR30 ;  /* 0x0000001e00047c02 */ /* 0x000fc60008000f00 */
[----:B------:R-:W-:Y:S01]  /*4bf0*/  VIADD R3, R3, 0x2c0 ;  /* 0x000002c003037836 */ /* 0x000fe20000000000 */
[----:B--2---:R-:W-:-:S04]  /*4c00*/  SHF.L.U32 R6, R6, 0x1f, RZ ;  /* 0x0000001f06067819 */ /* 0x004fc800000006ff */
[----:B------:R-:W2:Y:S02]  /*4c10*/  SYNCS.PHASECHK.TRANS64.TRYWAIT P0, [UR5+0x8], R6 ;  /* 0x00000806ff0075a7 */ /* 0x000ea40008001105 */
[----:B--2---:R-:W-:Y:S05]  /*4c20*/  @P0 BRA `(.L_x_87) ;  /* 0x0000000000080947 */ /* 0x004fea0003800000 */
[----:B------:R-:W2:Y:S02]  /*4c30*/  SYNCS.PHASECHK.TRANS64.TRYWAIT P0, [UR5+0x8], R6 ;  /* 0x00000806ff0075a7 */ /* 0x000ea40008001105 */
[----:B--2---:R-:W-:Y:S05]  /*4c40*/  @!P0 BRA `(.L_x_88) ;  /* 0x0000005800888947 */ /* 0x004fea0003800000 */
.L_x_87:
[----:B------:R-:W-:Y:S01]  /*4c50*/  PRMT R4, R4, 0x654, R3 ;  /* 0x0000065404047816 */ /* 0x000fe20000000003 */
[----:B------:R-:W-:Y:S01]  /*4c60*/  HFMA2 R3, -RZ, RZ, 0, 5.9604644775390625e-08 ;  /* 0x00000001ff037431 */ /* 0x000fe200000001ff */
[----:B------:R-:W-:Y:S01]  /*4c70*/  UPRMT UR4, UR30, 0x654, UR7 ;  /* 0x000006541e047896 */ /* 0x000fe20008000007 */
[----:B------:R-:W-:Y:S02]  /*4c80*/  IMAD.MOV.U32 R8, RZ, RZ, 0xffff ;  /* 0x0000ffffff087424 */ /* 0x000fe400078e00ff */
[----:B--2---:R-:W-:Y:S02]  /*4c90*/  IMAD.MOV.U32 R6, RZ, RZ, 0x4 ;  /* 0x00000004ff067424 */ /* 0x004fe400078e00ff */
[----:B------:R-:W-:Y:S01]  /*4ca0*/  IMAD.SHL.U32 R9, R10, 0x20, RZ ;  /* 0x000000200a097824 */ /* 0x000fe200078e00ff */
[----:B------:R-:W-:Y:S02]  /*4cb0*/  MOV R5, UR4 ;  /* 0x0000000400057c02 */ /* 0x000fe40008000f00 */
[-C--:B------:R-:W-:Y:S01]  /*4cc0*/  SHF.L.U32 R8, R8, R10.reuse, RZ ;  /* 0x0000000a08087219 */ /* 0x080fe200000006ff */
[----:B------:R2:W-:Y:S01]  /*4cd0*/  SYNCS.ARRIVE.TRANS64.RED RZ, [UR4], R6 ;  /* 0x00000006ffff79a7 */ /* 0x0005e20008000404 */
[----:B------:R-:W-:Y:S01]  /*4ce0*/  SHF.L.U32 R7, R3, R10, RZ ;  /* 0x0000000a03077219 */ /* 0x000fe200000006ff */
[----:B------:R2:W-:Y:S04]  /*4cf0*/  STS [UR6+0x2c0], R9 ;  /* 0x0002c009ff007988 */ /* 0x0005e80008000806 */
[----:B------:R2:W-:Y:S04]  /*4d00*/  STAS [R4.64], R10 ;  /* 0x0000000a04007dbd */ /* 0x0005e8000c0008ff */
[----:B------:R2:W-:Y:S04]  /*4d10*/  ATOMS.OR RZ, [UR5+0x14], R8 ;  /* 0x00001408ffff798c */ /* 0x0005e8000b000005 */
[----:B------:R2:W-:Y:S04]  /*4d20*/  ATOMS.OR RZ, [UR5+0x18], R7 ;  /* 0x00001807ffff798c */ /* 0x0005e8000b000005 */
[----:B------:R2:W-:Y:S02]  /*4d30*/  ATOMS.XOR RZ, [UR5+0x10], R3 ;  /* 0x00001003ffff798c */ /* 0x0005e4000b800005 */
.L_x_84:
[----:B-1----:R-:W-:Y:S05]  /*4d40*/  BSYNC B0 ;  /* 0x0000000000007941 */ /* 0x002fea0003800000 */
.L_x_83:
[----:B------:R-:W-:Y:S05]  /*4d50*/  BRA.U UP1, `(.L_x_89) ;  /* 0x00000001016c7547 */ /* 0x000fea000b800000 */
[----:B------:R-:W-:-:S03]  /*4d60*/  UMOV UR4, 0xffffffff ;  /* 0xffffffff00047882 */ /* 0x000fc60000000000 */
[----:B------:R-:W-:Y:S05]  /*4d70*/  BRA.DIV UR4, `(.L_x_90) ;  /* 0x0000005a04547947 */ /* 0x000fea000b800000 */
[----:B------:R-:W-:-:S13]  /*4d80*/  ELECT P6, URZ, PT ;  /* 0x0000000000ff782f */ /* 0x000fda00038c0000 */
.L_x_236:
[----:B------:R-:W-:Y:S05]  /*4d90*/  @!P6 BRA `(.L_x_89) ;  /* 0x00000000005ce947 */ /* 0x000fea0003800000 */
[----:B--2---:R-:W2:Y:S02]  /*4da0*/  LDS R4, [UR5+0x10] ;  /* 0x00001005ff047984 */ /* 0x004ea40008000800 */
[----:B--2---:R-:W-:-:S04]  /*4db0*/  SHF.L.U32 R4, R4, 0x1f, RZ ;  /* 0x0000001f04047819 */ /* 0x004fc800000006ff */
[----:B------:R-:W2:Y:S02]  /*4dc0*/  SYNCS.PHASECHK.TRANS64.TRYWAIT P0, [UR5+0x8], R4 ;  /* 0x00000804ff0075a7 */ /* 0x000ea40008001105 */
[----:B--2---:R-:W-:Y:S05]  /*4dd0*/  @P0 BRA `(.L_x_91) ;  /* 0x0000000000080947 */ /* 0x004fea0003800000 */
[----:B------:R-:W2:Y:S02]  /*4de0*/  SYNCS.PHASECHK.TRANS64.TRYWAIT P0, [UR5+0x8], R4 ;  /* 0x00000804ff0075a7 */ /* 0x000ea40008001105 */
[----:B--2---:R-:W-:Y:S05]  /*4df0*/  @!P0 BRA `(.L_x_92) ;  /* 0x0000005800548947 */ /* 0x004fea0003800000 */
.L_x_91:
[----:B------:R-:W3:Y:S01]  /*4e00*/  LDS R6, [UR6+0x2c0] ;  /* 0x0002c006ff067984 */ /* 0x000ee20008000800 */
[----:B--2---:R-:W-:Y:S02]  /*4e10*/  HFMA2 R3, -RZ, RZ, 0, 5.9604644775390625e-08 ;  /* 0x00000001ff037431 */ /* 0x004fe400000001ff */
[----:B------:R-:W-:Y:S01]  /*4e20*/  IMAD.MOV.U32 R4, RZ, RZ, 0xffff ;  /* 0x0000ffffff047424 */ /* 0x000fe200078e00ff */
[----:B------:R-:W-:Y:S01]  /*4e30*/  UPRMT UR4, UR30, 0x654, UR7 ;  /* 0x000006541e047896 */ /* 0x000fe20008000007 */
[----:B---3--:R-:W-:-:S03]  /*4e40*/  IMAD.SHL.U32 R5, R6, 0x20, RZ ;  /* 0x0000002006057824 */ /* 0x008fc600078e00ff */
[-C--:B------:R-:W-:Y:S02]  /*4e50*/  SHF.L.U32 R4, R4, R6.reuse, RZ ;  /* 0x0000000604047219 */ /* 0x080fe400000006ff */
[----:B------:R-:W-:Y:S01]  /*4e60*/  SHF.L.U32 R6, R3, R6, RZ ;  /* 0x0000000603067219 */ /* 0x000fe200000006ff */
[----:B------:R3:W-:Y:S04]  /*4e70*/  STS [UR6+0x2c0], R5 ;  /* 0x0002c005ff007988 */ /* 0x0007e80008000806 */
[----:B------:R3:W-:Y:S04]  /*4e80*/  ATOMS.OR RZ, [UR5+0x14], R4 ;  /* 0x00001404ffff798c */ /* 0x0007e8000b000005 */
[----:B------:R3:W-:Y:S01]  /*4e90*/  ATOMS.OR RZ, [UR5+0x18], R6 ;  /* 0x00001806ffff798c */ /* 0x0007e2000b000005 */
[----:B------:R-:W-:Y:S03]  /*4ea0*/  SYNCS.ARRIVE.TRANS64.RED.A1T0 RZ, [UR4], RZ ;  /* 0x000000ffffff79a7 */ /* 0x000fe60008100404 */
[----:B------:R3:W-:Y:S01]  /*4eb0*/  ATOMS.XOR RZ, [UR5+0x10], R3 ;  /* 0x00001003ffff798c */ /* 0x0007e2000b800005 */
[----:B------:R-:W-:Y:S05]  /*4ec0*/  BRA `(.L_x_89) ;  /* 0x0000000000107947 */ /* 0x000fea0003800000 */
.L_x_82:
[----:B------:R-:W-:Y:S02]  /*4ed0*/  MOV R3, 0xffffffff ;  /* 0xffffffff00037802 */ /* 0x000fe40000000f00 */
[----:B------:R-:W-:-:S03]  /*4ee0*/  MOV R4, 0x4f10 ;  /* 0x00004f1000047802 */ /* 0x000fc60000000f00 */
[----:B------:R2:W-:Y:S04]  /*4ef0*/  STS [UR6+0x2c0], R3 ;  /* 0x0002c003ff007988 */ /* 0x0005e80008000806 */
[----:B-12--5:R-:W-:Y:S05]  /*4f00*/  CALL.REL.NOINC `($__internal_1_$__cuda_sm10x_tcgen05_guardrail_trap_phase_invalid_during_alloc) ;  /* 0x0000005c00907944 */ /* 0x026fea0003c00000 */
.L_x_89:
[----:B------:R-:W-:Y:S05]  /*4f10*/  WARPSYNC.ALL ;  /* 0x0000000000007948 */ /* 0x000fea0003800000 */
[----:B------:R-:W4:Y:S01]  /*4f20*/  S2UR UR17, SR_CgaCtaId ;  /* 0x00000000001179c3 */ /* 0x000f220000008800 */
[----:B------:R-:W-:Y:S01]  /*4f30*/  UMOV UR4, 0x400 ;  /* 0x0000040000047882 */ /* 0x000fe20000000000 */
[----:B------:R-:W-:-:S06]  /*4f40*/  NOP ;  /* 0x0000000000007918 */ /* 0x000fcc0000000000 */
[----:B------:R-:W-:Y:S06]  /*4f50*/  BAR.ARV 0x6, 0xa0 ;  /* 0x0182800000007b1d */ /* 0x000fec0000002000 */
[----:B------:R-:W1:Y:S01]  /*4f60*/  LDCU.64 UR6, c[0x0][0x388] ;  /* 0x00007100ff0677ac */ /* 0x000e620008000a00 */
[----:B------:R-:W-:Y:S01]  /*4f70*/  LOP3.LUT R2, R2, 0xffff, RZ, 0xc0, !PT ;  /* 0x0000ffff02027812 */ /* 0x000fe200078ec0ff */
[----:B--2---:R-:W-:Y:S01]  /*4f80*/  IMAD.MOV.U32 R8, RZ, RZ, 0x1 ;  /* 0x00000001ff087424 */ /* 0x004fe200078e00ff */
[----:B------:R-:W-:Y:S01]  /*4f90*/  LOP3.LUT R0, R0, 0xffff, RZ, 0xc0, !PT ;  /* 0x0000ffff00007812 */ /* 0x000fe200078ec0ff */
[----:B------:R-:W2:Y:S01]  /*4fa0*/  LDCU.64 UR8, c[0x0][0x390] ;  /* 0x00007200ff0877ac */ /* 0x000ea20008000a00 */
[----:B------:R-:W-:Y:S01]  /*4fb0*/  R2UR UR18, R2 ;  /* 0x00000000021272ca */ /* 0x000fe200000e0000 */
[----:B------:R-:W-:Y:S01]  /*4fc0*/  IMAD.MOV.U32 R2, RZ, RZ, RZ ;  /* 0x000000ffff027224 */ /* 0x000fe200078e00ff */
[----:B------:R-:W-:Y:S01]  /*4fd0*/  R2UR UR28, R0 ;  /* 0x00000000001c72ca */ /* 0x000fe200000e0000 */
[----:B------:R-:W-:Y:S01]  /*4fe0*/  IMAD.MOV.U32 R0, RZ, RZ, RZ ;  /* 0x000000ffff007224 */ /* 0x000fe200078e00ff */
[----:B------:R-:W-:Y:S01]  /*4ff0*/  UMOV UR21, URZ ;  /* 0x000000ff00157c82 */ /* 0x000fe20008000000 */
[----:B----4-:R-:W-:-:S02]  /*5000*/  ULEA UR17, UR17, UR4, 0x18 ;  /* 0x0000000411117291 */ /* 0x010fc4000f8ec0ff */
[----:B------:R-:W-:Y:S02]  /*5010*/  UISETP.NE.AND UP3, UPT, UR31, URZ, UPT ;  /* 0x000000ff1f00728c */ /* 0x000fe4000bf65270 */
[----:B------:R-:W-:Y:S01]  /*5020*/  UIADD3 UR23, UPT, UPT, UR17, 0x278, URZ ;  /* 0x0000027811177890 */ /* 0x000fe2000fffe0ff */
[----:B------:R-:W-:Y:S01]  /*5030*/  UMOV UR16, URZ ;  /* 0x000000ff00107c82 */ /* 0x000fe20008000000 */
[----:B------:R-:W-:Y:S01]  /*5040*/  UMOV UR26, 0x0 ;  /* 0x00000000001a7882 */ /* 0x000fe20000000000 */
[----:B-1----:R-:W-:Y:S02]  /*5050*/  UIADD3 UR4, UPT, UPT, UR6, 0x1f, URZ ;  /* 0x0000001f06047890 */ /* 0x002fe4000fffe0ff */
[----:B---3--:R-:W1:Y:S01]  /*5060*/  LDS R3, [UR17+0x2c0] ;  /* 0x0002c011ff037984 */ /* 0x008e620008000800 */
[----:B------:R-:W-:Y:S02]  /*5070*/  UPRMT UR23, URZ, 0x654, UR23 ;  /* 0x00000654ff177896 */ /* 0x000fe40008000017 */
[----:B------:R-:W-:Y:S01]  /*5080*/  USHF.R.S32.HI UR5, URZ, 0x1f, UR4 ;  /* 0x0000001fff057899 */ /* 0x000fe20008011404 */
[----:B------:R-:W-:Y:S01]  /*5090*/  UMOV UR27, 0x8100010 ;  /* 0x08100010001b7882 */ /* 0x000fe20000000000 */
[----:B------:R-:W-:-:S02]  /*50a0*/  UMOV UR24, 0x0 ;  /* 0x0000000000187882 */ /* 0x000fc40000000000 */
[----:B------:R-:W-:Y:S02]  /*50b0*/  ULEA.HI UR4, UR5, UR4, URZ, 0x5 ;  /* 0x0000000405047291 */ /* 0x000fe4000f8f28ff */
[----:B------:R-:W-:Y:S02]  /*50c0*/  UIADD3 UR5, UPT, UPT, UR17, 0x3400, URZ ;  /* 0x0000340011057890 */ /* 0x000fe4000fffe0ff */
[----:B------:R-:W-:Y:S02]  /*50d0*/  USHF.R.S32.HI UR4, URZ, 0x5, UR4 ;  /* 0x00000005ff047899 */ /* 0x000fe40008011404 */
[----:B------:R-:W-:Y:S02]  /*50e0*/  USHF.R.U32.HI UR5, URZ, 0x4, UR5 ;  /* 0x00000004ff057899 */ /* 0x000fe40008011605 */
[----:B------:R-:W-:Y:S02]  /*50f0*/  UIMAD UR4, UR4, UR7, URZ ;  /* 0x00000007040472a4 */ /* 0x000fe4000f8e02ff */
[----:B------:R-:W-:-:S02]  /*5100*/  ULOP3.LUT UR5, UR5, 0x3fff, URZ, 0xc0, !UPT ;  /* 0x00003fff05057892 */ /* 0x000fc4000f8ec0ff */
[----:B--2---:R-:W-:Y:S02]  /*5110*/  UIMAD UR4, UR4, UR8, URZ ;  /* 0x00000008040472a4 */ /* 0x004fe4000f8e02ff */
[----:B------:R-:W-:Y:S02]  /*5120*/  ULOP3.LUT UR19, UR5, 0x10000, URZ, 0xfc, !UPT ;  /* 0x0001000005137892 */ /* 0x000fe4000f8efcff */
[----:B------:R-:W-:Y:S02]  /*5130*/  UIMAD UR6, UR4, UR9, URZ ;  /* 0x00000009040672a4 */ /* 0x000fe4000f8e02ff */
[----:B------:R-:W-:Y:S02]  /*5140*/  UIADD3 UR4, UPT, UPT, UR17, 0x26400, URZ ;  /* 0x0002640011047890 */ /* 0x000fe4000fffe0ff */
[----:B------:R-:W-:Y:S02]  /*5150*/  UIADD3 UR29, UPT, UPT, UR6, -0x1, URZ ;  /* 0xffffffff061d7890 */ /* 0x000fe4000fffe0ff */
[----:B------:R-:W-:-:S02]  /*5160*/  USHF.R.U32.HI UR4, URZ, 0x4, UR4 ;  /* 0x00000004ff047899 */ /* 0x000fc40008011604 */
[----:B------:R-:W-:Y:S02]  /*5170*/  UISETP.GE.AND UP4, UPT, UR6, 0x1, UPT ;  /* 0x000000010600788c */ /* 0x000fe4000bf86270 */
[----:B------:R-:W-:Y:S01]  /*5180*/  ULOP3.LUT UR4, UR4, 0x3fff, URZ, 0xc0, !UPT ;  /* 0x00003fff04047892 */ /* 0x000fe2000f8ec0ff */
[----:B------:R-:W-:-:S03]  /*5190*/  UMOV UR25, 0x8100010 ;  /* 0x0810001000197882 */ /* 0x000fc60000000000 */
[----:B------:R-:W-:Y:S01]  /*51a0*/  ULOP3.LUT UR20, UR4, 0x10000, URZ, 0xfc, !UPT ;  /* 0x0001000004147892 */ /* 0x000fe2000f8efcff */
[C---:B-1----:R-:W-:Y:S01]  /*51b0*/  VIADD R5, R3.reuse, 0x20 ;  /* 0x0000002003057836 */ /* 0x042fe20000000000 */
[----:B------:R-:W-:-:S04]  /*51c0*/  LOP3.LUT R4, R3, 0xffff, RZ, 0xc0, !PT ;  /* 0x0000ffff03047812 */ /* 0x000fc800078ec0ff */
[----:B------:R-:W-:-:S05]  /*51d0*/  LOP3.LUT R5, R5, 0xffff, RZ, 0xc0, !PT ;  /* 0x0000ffff05057812 */ /* 0x000fca00078ec0ff */
[----:B------:R1:W-:Y:S02]  /*51e0*/  STL.64 [R1], R4 ;  /* 0x0000000401007387 */ /* 0x0003e40000100a00 */
.L_x_101:
[----:B-1----:R-:W-:-:S04]  /*51f0*/  SHF.L.U32 R5, R2, 0x1f, RZ ;  /* 0x0000001f02057819 */ /* 0x002fc800000006ff */
[----:B------:R-:W1:Y:S02]  /*5200*/  SYNCS.PHASECHK.TRANS64.TRYWAIT P0, [UR17+0x270], R5 ;  /* 0x00027005ff0075a7 */ /* 0x000e640008001111 */
[----:B-1-34-:R-:W-:Y:S05]  /*5210*/  @!P0 BRA `(.L_x_93) ;  /* 0x0000005400648947 */ /* 0x01afea0003800000 */
.L_x_238:
[----:B-1----:R-:W1:Y:S01]  /*5220*/  LDS.128 R4, [UR17+0x2b0] ;  /* 0x0002b011ff047984 */ /* 0x002e620008000c00 */
[----:B------:R-:W-:Y:S01]  /*5230*/  ULEA UR22, UR21, UR17, 0x3 ;  /* 0x0000001115167291 */ /* 0x000fe2000f8e18ff */
[----:B------:R-:W-:Y:S01]  /*5240*/  @!PT LDS RZ, [RZ] ;  /* 0x00000000fffff984 */ /* 0x000fe20000000800 */
[----:B------:R-:W-:Y:S01]  /*5250*/  @!PT LDS RZ, [RZ] ;  /* 0x00000000fffff984 */ /* 0x000fe20000000800 */
[----:B------:R-:W-:Y:S01]  /*5260*/  @!PT LDS RZ, [RZ] ;  /* 0x00000000fffff984 */ /* 0x000fe20000000800 */
[----:B------:R-:W-:Y:S01]  /*5270*/  @!PT LDS RZ, [RZ] ;  /* 0x00000000fffff984 */ /* 0x000fe20000000800 */
[----:B------:R2:W-:Y:S06]  /*5280*/  MEMBAR.ALL.CTA ;  /* 0x0000000000007992 */ /* 0x0005ec0000008000 */
[----:B--2---:R-:W2:Y:S02]  /*5290*/  FENCE.VIEW.ASYNC.S ;  /* 0x00000000000073c6 */ /* 0x004ea40000000000 */
[----:B--2---:R-:W-:Y:S01]  /*52a0*/  SYNCS.ARRIVE.TRANS64.RED.A1T0 RZ, [UR23], RZ ;  /* 0x000000ffffff79a7 */ /* 0x004fe20008100417 */
[----:B-1----:R-:W-:Y:S01]  /*52b0*/  LOP3.LUT P2, RZ, R6, 0x1, RZ, 0xc0, !PT ;  /* 0x0000000106ff7812 */ /* 0x002fe2000784c0ff */
[----:B------:R-:W-:-:S12]  /*52c0*/  BRA.U UP3, `(.L_x_94) ;  /* 0x00000001030c7547 */ /* 0x000fd8000b800000 */
[----:B------:R-:W-:-:S04]  /*52d0*/  SHF.L.U32 R5, R8, 0x1f, RZ ;  /* 0x0000001f08057819 */ /* 0x000fc800000006ff */
[----:B------:R-:W1:Y:S02]  /*52e0*/  SYNCS.PHASECHK.TRANS64.TRYWAIT P0, [UR22+0x290], R5 ;  /* 0x00029005ff0075a7 */ /* 0x000e640008001116 */
[----:B-1----:R-:W-:Y:S05]  /*52f0*/  @!P0 BRA `(.L_x_95) ;  /* 0x0000005400448947 */ /* 0x002fea0003800000 */
.L_x_94:
[----:B------:R-:W-:Y:S05]  /*5300*/  BRA.U UP3, `(.L_x_96) ;  /* 0x0000000103d47547 */ /* 0x000fea000b800000 */
[----:B------:R-:W-:Y:S05]  /*5310*/  BRA.U !UP4, `(.L_x_97) ;  /* 0x000000010cc47547 */ /* 0x000fea000b800000 */
[----:B------:R-:W-:Y:S01]  /*5320*/  ULEA UR4, UR21, UR43, 0x2 ;  /* 0x0000002b15047291 */ /* 0x000fe2000f8e10ff */
[----:B-1----:R-:W-:-:S08]  /*5330*/  SHF.L.U32 R4, R0, 0x1f, RZ ;  /* 0x0000001f00047819 */ /* 0x002fd000000006ff */
[----:B------:R-:W5:Y:S01]  /*5340*/  LDL R5, [UR4] ;  /* 0x00000004ff057983 */ /* 0x000f620008100800 */
[----:B------:R-:W-:Y:S02]  /*5350*/  ULEA UR4, UR16, UR17, 0x3 ;  /* 0x0000001110047291 */ /* 0x000fe4000f8e18ff */
[----:B------:R-:W-:Y:S01]  /*5360*/  UPLOP3.LUT UP2, UPT, UPT, UPT, UPT, 0x40, 0x4 ;  /* 0x000000000004789c */ /* 0x000fe20003f4e870 */
[----:B------:R-:W-:Y:S01]  /*5370*/  UMOV UR15, UR29 ;  /* 0x0000001d000f7c82 */ /* 0x000fe20008000000 */
[----:B------:R-:W-:-:S05]  /*5380*/  UMOV UR5, UR16 ;  /* 0x0000001000057c82 */ /* 0x000fca0008000000 */
[----:B------:R1:W2:Y:S04]  /*5390*/  SYNCS.PHASECHK.TRANS64.TRYWAIT P1, [UR4], R4 ;  /* 0x00000004ff0075a7 */ /* 0x0002a80008021104 */
.L_x_100:
[----:B---3--:R-:W-:Y:S01]  /*53a0*/  ULEA UR10, UR5, UR17, 0x3 ;  /* 0x00000011050a7291 */ /* 0x008fe2000f8e18ff */
[----:B--2-4-:R-:W-:Y:S11]  /*53b0*/  @P1 BRA `(.L_x_98) ;  /* 0x00000000000c1947 */ /* 0x014ff60003800000 */
[----:B------:R-:W-:Y:S04]  /*53c0*/  SHF.L.U32 R6, R0, 0x1f, RZ ;  /* 0x0000001f00067819 */ /* 0x000fe800000006ff */
[----:B------:R-:W2:Y:S02]  /*53d0*/  SYNCS.PHASECHK.TRANS64.TRYWAIT P0, [UR10], R6 ;  /* 0x00000006ff0075a7 */ /* 0x000ea4000800110a */
[----:B--2---:R-:W-:Y:S05]  /*53e0*/  @!P0 BRA `(.L_x_99) ;  /* 0x0000005400208947 */ /* 0x004fea0003800000 */
.L_x_98:
[----:B------:R-:W-:Y:S01]  /*53f0*/  UISETP.NE.AND UP0, UPT, UR15, URZ, UPT ;  /* 0x000000ff0f00728c */ /* 0x000fe2000bf05270 */
[----:B------:R-:W-:Y:S01]  /*5400*/  PLOP3.LUT P1, PT, PT, PT, PT, 0x80, 0x8 ;  /* 0x000000000008781c */ /* 0x000fe20003f2f070 */
[----:B------:R-:W-:Y:S02]  /*5410*/  UIADD3 UR4, UPT, UPT, UR5, 0x1, URZ ;  /* 0x0000000105047890 */ /* 0x000fe4000fffe0ff */
[----:B------:R-:W-:Y:S02]  /*5420*/  ULEA UR8, UR5, UR20, 0x7 ;  /* 0x0000001405087291 */ /* 0x000fe4000f8e38ff */
[----:B------:R-:W-:Y:S01]  /*5430*/  UISETP.NE.AND UP1, UPT, UR4, 0x23, UPT ;  /* 0x000000230400788c */ /* 0x000fe2000bf25270 */
[----:B------:R-:W-:Y:S01]  /*5440*/  PLOP3.LUT P0, PT, PT, PT, UP0, 0x80, 0x8 ;  /* 0x000000000008781c */ /* 0x000fe20003f0f008 */
[----:B------:R-:W-:Y:S02]  /*5450*/  UIADD3 UR12, UPT, UPT, UR8, 0x2, URZ ;  /* 0x00000002080c7890 */ /* 0x000fe4000fffe0ff */
[----:B------:R-:W-:Y:S02]  /*5460*/  USEL UR6, URZ, 0x1, UP1 ;  /* 0x00000001ff067887 */ /* 0x000fe40008800000 */
[----:B------:R-:W-:Y:S02]  /*5470*/  USEL UR16, UR4, URZ, UP1 ;  /* 0x000000ff04107287 */ /* 0x000fe40008800000 */
[----:B------:R-:W-:Y:S02]  /*5480*/  UIADD3 UR10, UPT, UPT, UR10, 0x118, URZ ;  /* 0x000001180a0a7890 */ /* 0x000fe4000fffe0ff */
[----:B------:R-:W-:Y:S01]  /*5490*/  @UP0 ULEA UR4, UR16, UR17, 0x3 ;  /* 0x0000001110040291 */ /* 0x000fe2000f8e18ff */
[----:B------:R-:W-:Y:S01]  /*54a0*/  LOP3.LUT R0, R0, UR6, RZ, 0x3c, !PT ;  /* 0x0000000600007c12 */ /* 0x000fe2000f8e3cff */
[----:B------:R-:W-:Y:S01]  /*54b0*/  UMOV UR9, 0x80004020 ;  /* 0x8000402000097882 */ /* 0x000fe20000000000 */
[----:B------:R-:W-:Y:S01]  /*54c0*/  UMOV UR13, 0x80004020 ;  /* 0x80004020000d7882 */ /* 0x000fe20000000000 */
[----:B------:R-:W-:Y:S01]  /*54d0*/  UMOV UR7, 0x80004020 ;  /* 0x8000402000077882 */ /* 0x000fe20000000000 */
[----:B-1----:R-:W-:Y:S04]  /*54e0*/  @P0 SHF.L.U32 R4, R0, 0x1f, RZ ;  /* 0x0000001f00040819 */ /* 0x002fe800000006ff */
[----:B------:R3:W4:Y:S01]  /*54f0*/  @P0 SYNCS.PHASECHK.TRANS64.TRYWAIT P1, [UR4], R4 ;  /* 0x00000004ff0005a7 */ /* 0x0007220008021104 */
[----:B------:R-:W-:Y:S11]  /*5500*/  ELECT P0, URZ, PT ;  /* 0x0000000000ff782f */ /* 0x000ff60003800000 */
[----:B------:R-:W-:Y:S02]  /*5510*/  @!UPT UIADD3 URZ, UPT, UPT, URZ, URZ, URZ ;  /* 0x000000fffffff290 */ /* 0x000fe4000fffe0ff */
[C---:B-----5:R-:W-:Y:S01]  /*5520*/  @P0 R2UR.BROADCAST UR14, R5.reuse ;  /* 0x00000000050e02ca */ /* 0x060fe200008e0000 */
[----:B------:R-:W-:Y:S01]  /*5530*/  ULEA UR4, UR5, UR19, 0x8 ;  /* 0x0000001305047291 */ /* 0x000fe2000f8e40ff */
[----:B------:R-:W-:Y:S11]  /*5540*/  ELECT P0, URZ, PT ;  /* 0x0000000000ff782f */ /* 0x000ff60003800000 */
[----:B------:R-:W-:Y:S02]  /*5550*/  @!UPT UIADD3 URZ, UPT, UPT, URZ, URZ, URZ ;  /* 0x000000fffffff290 */ /* 0x000fe4000fffe0ff */
[----:B------:R-:W-:Y:S01]  /*5560*/  @P0 R2UR.BROADCAST UR11, R5 ;  /* 0x00000000050b02ca */ /* 0x000fe200008e0000 */
[----:B------:R-:W-:Y:S01]  /*5570*/  UIADD3 UR6, UPT, UPT, UR4, 0x2, URZ ;  /* 0x0000000204067890 */ /* 0x000fe2000fffe0ff */
[----:B------:R-:W-:Y:S02]  /*5580*/  UMOV UR5, 0x80004020 ;  /* 0x8000402000057882 */ /* 0x000fe40000000000 */
[----:B------:R1:W-:Y:S01]  /*5590*/  UTCHMMA.2CTA gdesc[UR4], gdesc[UR8], tmem[UR14], tmem[UR26], idesc[UR27], UP2 ;  /* 0x00ff1a08040075ea */ /* 0x0003e2000920000e */
[----:B------:R-:W-:Y:S08]  /*55a0*/  UPLOP3.LUT UP2, UPT, UPT, UPT, UPT, 0x80, 0x8 ;  /* 0x000000000008789c */ /* 0x000ff00003f4f070 */
[----:B------:R3:W-:Y:S01]  /*55b0*/  UTCHMMA.2CTA gdesc[UR6], gdesc[UR12], tmem[UR11], tmem[UR24], idesc[UR25], UPT ;  /* 0x00ff180c060075ea */ /* 0x0007e2000ba0000b */
[----:B------:R3:W-:Y:S01]  /*55c0*/  UTCBAR.2CTA.MULTICAST [UR10], URZ, UR18 ;  /* 0x000000ff0a0073e9 */ /* 0x0007e20008200812 */
[----:B-1----:R-:W-:Y:S02]  /*55d0*/  UIADD3 UR4, UPT, UPT, UR15, 0x1, URZ ;  /* 0x000000010f047890 */ /* 0x002fe4000fffe0ff */
[----:B------:R-:W-:Y:S02]  /*55e0*/  UIADD3 UR8, UPT, UPT, UR15, -0x1, URZ ;  /* 0xffffffff0f087890 */ /* 0x000fe4000fffe0ff */
[----:B------:R-:W-:Y:S01]  /*55f0*/  UISETP.GT.U32.AND UP0, UPT, UR4, 0x1, UPT ;  /* 0x000000010400788c */ /* 0x000fe2000bf04070 */
[----:B------:R-:W-:Y:S04]  /*5600*/  UMOV UR5, UR16 ;  /* 0x0000001000057c82 */ /* 0x000fe80008000000 */
[----:B------:R-:W-:Y:S04]  /*5610*/  UMOV UR15, UR8 ;  /* 0x00000008000f7c82 */ /* 0x000fe80008000000 */
[----:B------:R-:W-:Y:S05]  /*5620*/  BRA.U UP0, `(.L_x_100) ;  /* 0xfffffffd005c7547 */ /* 0x000fea000b83ffff */
.L_x_97:
[----:B------:R-:W-:-:S09]  /*5630*/  UIADD3 UR4, UPT, UPT, UR22, 0x280, URZ ;  /* 0x0000028016047890 */ /* 0x000fd2000fffe0ff */
[----:B------:R2:W-:Y:S01]  /*5640*/  UTCBAR.2CTA.MULTICAST [UR4], URZ, UR28 ;  /* 0x000000ff040073e9 */ /* 0x0005e2000820081c */
[----:B------:R-:W-:Y:S02]  /*5650*/  NOP ;  /* 0x0000000000007918 */ /* 0x000fe40000000000 */
.L_x_96:
[----:B--2---:R-:W-:Y:S01]  /*5660*/  UIADD3 UR4, UPT, UPT, UR21, 0x1, URZ ;  /* 0x0000000115047890 */ /* 0x004fe2000fffe0ff */
[----:B------:R-:W-:-:S03]  /*5670*/  LOP3.LUT R2, R2, 0x1, RZ, 0x3c, !PT ;  /* 0x0000000102027812 */ /* 0x000fc600078e3cff */
[----:B------:R-:W-:-:S04]  /*5680*/  UISETP.NE.AND UP0, UPT, UR4, 0x2, UPT ;  /* 0x000000020400788c */ /* 0x000fc8000bf05270 */
[----:B------:R-:W-:Y:S02]  /*5690*/  USEL UR5, URZ, 0x1, UP0 ;  /* 0x00000001ff057887 */ /* 0x000fe40008000000 */
[----:B------:R-:W-:-:S04]  /*56a0*/  USEL UR21, UR4, URZ, UP0 ;  /* 0x000000ff04157287 */ /* 0x000fc80008000000 */
[----:B------:R-:W-:Y:S01]  /*56b0*/  LOP3.LUT R8, R8, UR5, RZ, 0x3c, !PT ;  /* 0x0000000508087c12 */ /* 0x000fe2000f8e3cff */
[----:B------:R-:W-:Y:S07]  /*56c0*/  @P2 BRA `(.L_x_101) ;  /* 0xfffffff800c82947 */ /* 0x000fee000383ffff */
[----:B------:R-:W2:Y:S01]  /*56d0*/  S2UR UR8, SR_CgaCtaId ;  /* 0x00000000000879c3 */ /* 0x000ea20000008800 */
[----:B------:R-:W-:Y:S01]  /*56e0*/  ELECT P0, URZ, PT ;  /* 0x0000000000ff782f */ /* 0x000fe20003800000 */
[----:B------:R-:W-:Y:S01]  /*56f0*/  HFMA2 R0, -RZ, RZ, 0, 5.9604644775390625e-08 ;  /* 0x00000001ff007431 */ /* 0x000fe200000001ff */
[----:B------:R-:W-:-:S05]  /*5700*/  UMOV UR4, 0x40 ;  /* 0x0000004000047882 */ /* 0x000fca0000000000 */
[----:B------:R-:W-:Y:S01]  /*5710*/  UVIRTCOUNT.DEALLOC.SMPOOL 0x80 ;  /* 0x000000800000784c */ /* 0x000fe20000000000 */
[----:B------:R-:W-:Y:S02]  /*5720*/  UISETP.NE.AND UP0, UPT, UR31, URZ, UPT ;  /* 0x000000ff1f00728c */ /* 0x000fe4000bf05270 */
[----:B--2---:R-:W-:-:S09]  /*5730*/  ULEA UR8, UR8, UR4, 0x18 ;  /* 0x0000000408087291 */ /* 0x004fd2000f8ec0ff */
[----:B------:R2:W-:Y:S01]  /*5740*/  @P0 STS.U8 [UR8+0x1c], R0 ;  /* 0x00001c00ff000988 */ /* 0x0005e20008000008 */
[----:B------:R-:W-:Y:S05]  /*5750*/  BRA.U UP0, `(.L_x_102) ;  /* 0x0000000100587547 */ /* 0x000fea000b800000 */
[----:B------:R-:W-:Y:S01]  /*5760*/  UIADD3 UR5, UPT, UPT, UR17, 0x290, URZ ;  /* 0x0000029011057890 */ /* 0x000fe2000fffe0ff */
[----:B------:R-:W-:-:S03]  /*5770*/  SHF.L.U32 R2, R8, 0x1f, RZ ;  /* 0x0000001f08027819 */ /* 0x000fc600000006ff */
[----:B------:R-:W-:-:S09]  /*5780*/  ULEA UR4, UR21, UR5, 0x3 ;  /* 0x0000000515047291 */ /* 0x000fd2000f8e18ff */
[----:B------:R-:W1:Y:S02]  /*5790*/  SYNCS.PHASECHK.TRANS64.TRYWAIT P0, [UR4], R2 ;  /* 0x00000002ff0075a7 */ /* 0x000e640008001104 */
[----:B-1----:R-:W-:Y:S05]  /*57a0*/  @!P0 BRA `(.L_x_103) ;  /* 0x0000005000488947 */ /* 0x002fea0003800000 */
.L_x_242:
[----:B------:R-:W-:-:S04]  /*57b0*/  UIADD3 UR4, UPT, UPT, UR21, 0x1, URZ ;  /* 0x0000000115047890 */ /* 0x000fc8000fffe0ff */
[----:B------:R-:W-:-:S04]  /*57c0*/  UISETP.NE.AND UP1, UPT, UR4, 0x2, UPT ;  /* 0x000000020400788c */ /* 0x000fc8000bf25270 */
[----:B---3--:R-:W-:Y:S02]  /*57d0*/  USEL UR6, URZ, 0x1, UP1 ;  /* 0x00000001ff067887 */ /* 0x008fe40008800000 */
[----:B------:R-:W-:-:S04]  /*57e0*/  USEL UR4, UR4, URZ, UP1 ;  /* 0x000000ff04047287 */ /* 0x000fc80008800000 */
[----:B------:R-:W-:Y:S01]  /*57f0*/  ULEA UR4, UR4, UR5, 0x3 ;  /* 0x0000000504047291 */ /* 0x000fe2000f8e18ff */
[----:B-1----:R-:W-:-:S04]  /*5800*/  LOP3.LUT R2, R8, UR6, RZ, 0x3c, !PT ;  /* 0x0000000608027c12 */ /* 0x002fc8000f8e3cff */
[----:B------:R-:W-:Y:S01]  /*5810*/  SHF.L.U32 R2, R2, 0x1f, RZ ;  /* 0x0000001f02027819 */ /* 0x000fe200000006ff */
[----:B--2---:R-:W-:-:S04]  /*5820*/  IMAD.U32 R0, RZ, RZ, UR4 ;  /* 0x00000004ff007e24 */ /* 0x004fc8000f8e00ff */
[----:B------:R1:W2:Y:S03]  /*5830*/  SYNCS.PHASECHK.TRANS64.TRYWAIT P0, [R0+URZ], R2 ;  /* 0x00000002000075a7 */ /* 0x0002a600080011ff */
[----:B--2---:R-:W-:Y:S05]  /*5840*/  @!P0 NANOSLEEP.SYNCS 0x989680 ;  /* 0x009896800000895d */ /* 0x004fea0003900000 */
[----:B------:R-:W2:Y:S02]  /*5850*/  @!P0 SYNCS.PHASECHK.TRANS64 P0, [R0+URZ], R2 ;  /* 0x00000002000085a7 */ /* 0x000ea400080010ff */
[----:B--2---:R-:W-:Y:S05]  /*5860*/  @P0 BRA `(.L_x_104) ;  /* 0x0000000000200947 */ /* 0x004fea0003800000 */
.L_x_105:
[----:B--2---:R2:W3:Y:S02]  /*5870*/  SYNCS.PHASECHK.TRANS64.TRYWAIT P0, [R0+URZ], R2 ;  /* 0x00000002000075a7 */ /* 0x0044e400080011ff */
[----:B---3--:R-:W-:Y:S05]  /*5880*/  @!P0 NANOSLEEP.SYNCS 0x989680 ;  /* 0x009896800000895d */ /* 0x008fea0003900000 */
[----:B------:R-:W3:Y:S02]  /*5890*/  @!P0 SYNCS.PHASECHK.TRANS64 P0, [R0+URZ], R2 ;  /* 0x00000002000085a7 */ /* 0x000ee400080010ff */
[----:B---3--:R-:W-:Y:S05]  /*58a0*/  @!P0 BRA `(.L_x_105) ;  /* 0xfffffffc00f08947 */ /* 0x008fea000383ffff */
[----:B------:R-:W-:Y:S05]  /*58b0*/  BRA `(.L_x_104) ;  /* 0x00000000000c7947 */ /* 0x000fea0003800000 */
.L_x_102:
[----:B------:R-:W-:-:S04]  /*58c0*/  UIADD3 UR4, UPT, UPT, UR17, 0x2a0, URZ ;  /* 0x000002a011047890 */ /* 0x000fc8000fffe0ff */
[----:B------:R-:W-:-:S09]  /*58d0*/  UPRMT UR4, UR30, 0x654, UR4 ;  /* 0x000006541e047896 */ /* 0x000fd20008000004 */
[----:B------:R-:W-:Y:S03]  /*58e0*/  SYNCS.ARRIVE.TRANS64.RED.A1T0 RZ, [UR4], RZ ;  /* 0x000000ffffff79a7 */ /* 0x000fe60008100404 */
.L_x_104:
[----:B-12---:R-:W-:Y:S01]  /*58f0*/  SHF.L.U32 R2, RZ, 0x1f, RZ ;  /* 0x0000001fff027819 */ /* 0x006fe200000006ff */
[----:B------:R-:W-:Y:S01]  /*5900*/  UIADD3 UR4, UPT, UPT, UR17, 0x2a0, URZ ;  /* 0x000002a011047890 */ /* 0x000fe2000fffe0ff */
[----:B------:R-:W-:Y:S02]  /*5910*/  PLOP3.LUT P0, PT, PT, PT, UP0, 0x80, 0x8 ;  /* 0x000000000008781c */ /* 0x000fe40003f0f008 */
[----:B----4-:R-:W1:Y:S02]  /*5920*/  SYNCS.PHASECHK.TRANS64.TRYWAIT P1, [UR17+0x2a0], R2 ;  /* 0x0002a002ff0075a7 */ /* 0x010e640008021111 */
[----:B-1----:R-:W-:Y:S09]  /*5930*/  @!P1 BRA `(.L_x_106) ;  /* 0x0000004c00fc9947 */ /* 0x002ff20003800000 */
.L_x_244:
[----:B------:R-:W-:Y:S01]  /*5940*/  @!UP0 UPRMT UR4, UR30, 0x654, UR4 ;  /* 0x000006541e048896 */ /* 0x000fe20008000004 */
[----:B------:R-:W-:Y:S01]  /*5950*/  LOP3.LUT R3, R3, 0xffff, RZ, 0xc0, !PT ;  /* 0x0000ffff03037812 */ /* 0x000fe200078ec0ff */
[----:B-1----:R-:W-:-:S03]  /*5960*/  IMAD.MOV.U32 R2, RZ, RZ, 0xffff ;  /* 0x0000ffffff027424 */ /* 0x002fc600078e00ff */
[----:B------:R-:W-:-:S04]  /*5970*/  SHF.R.U32.HI R3, RZ, 0x5, R3 ;  /* 0x00000005ff037819 */ /* 0x000fc80000011603 */
[----:B------:R-:W-:Y:S01]  /*5980*/  @!P0 SYNCS.ARRIVE.TRANS64.RED.A1T0 RZ, [UR4], RZ ;  /* 0x000000ffffff89a7 */ /* 0x000fe20008100404 */
[----:B------:R-:W-:Y:S01]  /*5990*/  NOP ;  /* 0x0000000000007918 */ /* 0x000fe20000000000 */
[----:B------:R-:W1:Y:S01]  /*59a0*/  LDS R0, [UR8+0x14] ;  /* 0x00001408ff007984 */ /* 0x000e620008000800 */
[----:B------:R-:W-:-:S04]  /*59b0*/  SHF.L.U32 R2, R2, R3, RZ ;  /* 0x0000000302027219 */ /* 0x000fc800000006ff */
[----:B-1----:R-:W-:-:S04]  /*59c0*/  LOP3.LUT R0, R0, R2, RZ, 0xc0, !PT ;  /* 0x0000000200007212 */ /* 0x002fc800078ec0ff */
[----:B------:R-:W-:Y:S01]  /*59d0*/  ISETP.NE.AND P0, PT, R0, R2, PT ;  /* 0x000000020000720c */ /* 0x000fe20003f05270 */
[----:B------:R-:W-:-:S05]  /*59e0*/  IMAD.MOV.U32 R0, RZ, RZ, 0x1 ;  /* 0x00000001ff007424 */ /* 0x000fca00078e00ff */
[----:B------:R-:W-:-:S07]  /*59f0*/  SHF.L.U32 R0, R0, R3, RZ ;  /* 0x0000000300007219 */ /* 0x000fce00000006ff */
[----:B------:R-:W-:Y:S05]  /*5a00*/  @P0 BRA `(.L_x_107) ;  /* 0x00000000005c0947 */ /* 0x000fea0003800000 */
[----:B------:R-:W1:Y:S02]  /*5a10*/  LDS R3, [UR8+0x18] ;  /* 0x00001808ff037984 */ /* 0x000e640008000800 */
[----:B-1----:R-:W-:-:S04]  /*5a20*/  LOP3.LUT R3, R3, R0, RZ, 0xc0, !PT ;  /* 0x0000000003037212 */ /* 0x002fc800078ec0ff */
[----:B------:R-:W-:-:S13]  /*5a30*/  ISETP.NE.AND P0, PT, R3, R0, PT ;  /* 0x000000000300720c */ /* 0x000fda0003f05270 */
[----:B------:R-:W-:Y:S05]  /*5a40*/  @P0 BRA `(.L_x_108) ;  /* 0x0000000000400947 */ /* 0x000fea0003800000 */
[----:B------:R-:W-:Y:S01]  /*5a50*/  R2UR UR4, R2 ;  /* 0x00000000020472ca */ /* 0x000fe200000e0000 */
[----:B------:R-:W1:Y:S01]  /*5a60*/  S2R R3, SR_LANEID ;  /* 0x0000000000037919 */ /* 0x000e620000000000 */
[----:B------:R-:W-:-:S04]  /*5a70*/  LOP3.LUT R0, RZ, R0, RZ, 0x33, !PT ;  /* 0x00000000ff007212 */ /* 0x000fc800078e33ff */
[----:B---3--:R-:W2:Y:S07]  /*5a80*/  REDUX UR6, R0 ;  /* 0x00000000000673c4 */ /* 0x008eae0000000000 */
[----:B------:R-:W-:-:S03]  /*5a90*/  ULOP3.LUT UR5, URZ, UR4, URZ, 0x33, !UPT ;  /* 0x00000004ff057292 */ /* 0x000fc6000f8e33ff */
[----:B------:R-:W-:Y:S02]  /*5aa0*/  VOTEU.ANY UR4, UPT, PT ;  /* 0x0000000000047886 */ /* 0x000fe400038e0100 */
[----:B------:R-:W-:Y:S01]  /*5ab0*/  UFLO.U32 UR4, UR4 ;  /* 0x00000004000472bd */ /* 0x000fe200080e0000 */
[----:B------:R-:W-:-:S04]  /*5ac0*/  IMAD.U32 R2, RZ, RZ, UR5 ;  /* 0x00000005ff027e24 */ /* 0x000fc8000f8e00ff */
[----:B------:R-:W3:Y:S02]  /*5ad0*/  REDUX UR7, R2 ;  /* 0x00000000020773c4 */ /* 0x000ee40000000000 */
[----:B------:R4:W-:Y:S01]  /*5ae0*/  UTCATOMSWS.AND URZ, UR5 ;  /* 0x0000000500ff79e3 */ /* 0x0009e20008000000 */
[----:B--2---:R-:W-:Y:S01]  /*5af0*/  IMAD.U32 R0, RZ, RZ, UR6 ;  /* 0x00000006ff007e24 */ /* 0x004fe2000f8e00ff */
[----:B-1----:R-:W-:Y:S01]  /*5b00*/  ISETP.EQ.U32.AND P0, PT, R3, UR4, PT ;  /* 0x0000000403007c0c */ /* 0x002fe2000bf02070 */
[----:B---3--:R-:W-:-:S12]  /*5b10*/  IMAD.U32 R2, RZ, RZ, UR7 ;  /* 0x00000007ff027e24 */ /* 0x008fd8000f8e00ff */
[----:B------:R4:W-:Y:S04]  /*5b20*/  @P0 ATOMS.AND RZ, [UR8+0x14], R2 ;  /* 0x00001402ffff098c */ /* 0x0009e8000a800008 */
[----:B------:R4:W-:Y:S01]  /*5b30*/  @P0 ATOMS.AND RZ, [UR8+0x18], R0 ;  /* 0x00001800ffff098c */ /* 0x0009e2000a800008 */
[----:B------:R-:W-:Y:S05]  /*5b40*/  BRA `(.L_x_109) ;  /* 0x0000000000147947 */ /* 0x000fea0003800000 */
.L_x_108:
[----:B------:R-:W-:Y:S02]  /*5b50*/  MOV R2, 0x5b70 ;  /* 0x00005b7000027802 */ /* 0x000fe40000000f00 */
[----:B---3-5:R-:W-:Y:S05]  /*5b60*/  CALL.REL.NOINC `($__internal_0_$__cuda_sm10x_tcgen05_guardrail_trap_col_being_dealloced_not_returned_by_alloc) ;  /* 0x00000050006c7944 */ /* 0x028fea0003c00000 */
[----:B------:R-:W-:Y:S05]  /*5b70*/  BRA `(.L_x_109) ;  /* 0x0000000000087947 */ /* 0x000fea0003800000 */
.L_x_107:
[----:B------:R-:W-:Y:S02]  /*5b80*/  MOV R2, 0x5ba0 ;  /* 0x00005ba000027802 */ /* 0x000fe40000000f00 */
[----:B---3-5:R-:W-:Y:S05]  /*5b90*/  CALL.REL.NOINC `($__internal_2_$__cuda_sm10x_tcgen05_guardrail_trap_unallocated_columns_being_dealloced) ;  /* 0x0000005000787944 */ /* 0x028fea0003c00000 */
.L_x_109:
[----:B------:R-:W-:Y:S01]  /*5ba0*/  NOP ;  /* 0x0000000000007918 */ /* 0x000fe20000000000 */
[----:B----4-:R-:W-:Y:S05]  /*5bb0*/  EXIT ;  /* 0x000000000000794d */ /* 0x010fea0003800000 */
.L_x_81:
[----:B------:R-:W-:-:S09]  /*5bc0*/  UISETP.NE.OR UP0, UPT, UR18, 0x3, !UP3 ;  /* 0x000000031200788c */ /* 0x000fd2000df05670 */
[----:B------:R-:W-:Y:S05]  /*5bd0*/  BRA.U UP0, `(.L_x_110) ;  /* 0x0000001100c07547 */ /* 0x000fea000b800000 */
[----:B------:R-:W2:Y:S01]  /*5be0*/  LDCU.64 UR4, c[0x0][0x988] ;  /* 0x00013100ff0477ac */ /* 0x000ea20008000a00 */
[----:B------:R-:W3:Y:S01]  /*5bf0*/  S2UR UR6, SR_CgaCtaId ;  /* 0x00000000000679c3 */ /* 0x000ee20000008800 */
[----:B------:R-:W-:Y:S01]  /*5c00*/  HFMA2 R10, -RZ, RZ, 0, 5.9604644775390625e-08 ;  /* 0x00000001ff0a7431 */ /* 0x000fe200000001ff */
[----:B------:R-:W-:Y:S01]  /*5c10*/  MOV R9, RZ ;  /* 0x000000ff00097202 */ /* 0x000fe20000000f00 */
[----:B------:R-:W4:Y:S01]  /*5c20*/  LDCU UR37, c[0x0][0x370] ;  /* 0x00006e00ff2577ac */ /* 0x000f220008000800 */
[----:B------:R-:W-:Y:S01]  /*5c30*/  HFMA2 R3, -RZ, RZ, 0, 0.00048828125 ;  /* 0x00001000ff037431 */ /* 0x000fe200000001ff */
[----:B------:R-:W1:Y:S03]  /*5c40*/  LDCU.128 UR32, c[0x0][0xc10] ;  /* 0x00018200ff2077ac */ /* 0x000e660008000c00 */
[----:B------:R-:W4:Y:S01]  /*5c50*/  LDC.64 R12, c[0x0][0x348] ;  /* 0x0000d200ff0c7b82 */ /* 0x000f220000000a00 */
[----:B------:R-:W1:Y:S01]  /*5c60*/  LDCU UR36, c[0x0][0x374] ;  /* 0x00006e80ff2477ac */ /* 0x000e620008000800 */
[----:B------:R-:W4:Y:S01]  /*5c70*/  LDCU.64 UR30, c[0x0][0x990] ;  /* 0x00013200ff1e77ac */ /* 0x000f220008000a00 */
[----:B------:R-:W4:Y:S01]  /*5c80*/  LDCU UR26, c[0x0][0xc0c] ;  /* 0x00018180ff1a77ac */ /* 0x000f220008000800 */
[----:B--2---:R-:W-:Y:S01]  /*5c90*/  UISETP.NE.U32.AND UP0, UPT, UR4, URZ, UPT ;  /* 0x000000ff0400728c */ /* 0x004fe2000bf05070 */
[----:B------:R-:W2:Y:S01]  /*5ca0*/  LDCU.128 UR40, c[0x0][0xa80] ;  /* 0x00015000ff2877ac */ /* 0x000ea20008000c00 */
[----:B------:R-:W2:Y:S01]  /*5cb0*/  LDCU UR52, c[0x0][0xc20] ;  /* 0x00018400ff3477ac */ /* 0x000ea20008000800 */
[----:B------:R-:W2:Y:S01]  /*5cc0*/  LDCU UR4, c[0x0][0xc30] ;  /* 0x00018600ff0477ac */ /* 0x000ea20008000800 */
[----:B------:R-:W2:Y:S01]  /*5cd0*/  LDCU.128 UR48, c[0x0][0xa90] ;  /* 0x00015200ff3077ac */ /* 0x000ea20008000c00 */
[----:B------:R-:W-:Y:S01]  /*5ce0*/  UMOV UR27, 0x400 ;  /* 0x00000400001b7882 */ /* 0x000fe20000000000 */
[----:B-1----:R-:W-:-:S02]  /*5cf0*/  UIMAD.WIDE.U32 UR8, UR36, UR35, URZ ;  /* 0x00000023240872a5 */ /* 0x002fc4000f8e00ff */
[----:B---3--:R-:W-:Y:S02]  /*5d00*/  ULEA UR27, UR6, UR27, 0x18 ;  /* 0x0000001b061b7291 */ /* 0x008fe4000f8ec0ff */
[----:B----4-:R-:W-:Y:S02]  /*5d10*/  UIMAD.WIDE.U32 UR6, UR37, UR32, URZ ;  /* 0x00000020250672a5 */ /* 0x010fe4000f8e00ff */
[----:B------:R-:W-:Y:S02]  /*5d20*/  UISETP.NE.AND.EX UP5, UPT, UR5, URZ, UPT, UP0 ;  /* 0x000000ff0500728c */ /* 0x000fe4000bfa5300 */
[----:B------:R-:W-:Y:S02]  /*5d30*/  UISETP.NE.U32.AND UP6, UPT, UR30, URZ, UPT ;  /* 0x000000ff1e00728c */ /* 0x000fe4000bfc5070 */
[----:B------:R-:W-:Y:S02]  /*5d40*/  UIADD3 UR38, UPT, UPT, UR27, 0x278, URZ ;  /* 0x000002781b267890 */ /* 0x000fe4000fffe0ff */
[----:B------:R-:W-:-:S02]  /*5d50*/  UISETP.NE.AND UP0, UPT, UR39, 0x1, UPT ;  /* 0x000000012700788c */ /* 0x000fc4000bf05270 */
[----:B------:R-:W-:Y:S02]  /*5d60*/  UISETP.GE.AND UP2, UPT, UR39, 0x1, UPT ;  /* 0x000000012700788c */ /* 0x000fe4000bf46270 */
[----:B------:R-:W-:Y:S01]  /*5d70*/  UISETP.NE.AND UP0, UPT, UR26, 0x1, UPT ;  /* 0x000000011a00788c */ /* 0x000fe2000bf05270 */
[----:B------:R-:W-:Y:S01]  /*5d80*/  UMOV UR6, UR7 ;  /* 0x0000000700067c82 */ /* 0x000fe20008000000 */
[----:B------:R-:W-:Y:S01]  /*5d90*/  UMOV UR45, UR9 ;  /* 0x00000009002d7c82 */ /* 0x000fe20008000000 */
[----:B------:R-:W-:Y:S02]  /*5da0*/  UISETP.NE.AND UP2, UPT, UR34, 0x1, UPT ;  /* 0x000000012200788c */ /* 0x000fe4000bf45270 */
[----:B--2---:R-:W-:Y:S01]  /*5db0*/  UISETP.NE.AND UP0, UPT, UR40, 0x1, UPT ;  /* 0x000000012800788c */ /* 0x004fe2000bf05270 */
[----:B------:R-:W-:Y:S01]  /*5dc0*/  UMOV UR29, URZ ;  /* 0x000000ff001d7c82 */ /* 0x000fe20008000000 */
[----:B------:R-:W1:Y:S01]  /*5dd0*/  LDCU UR53, c[0x0][0xaa0] ;  /* 0x00015400ff3577ac */ /* 0x000e620008000800 */
[----:B------:R-:W-:Y:S01]  /*5de0*/  UPLOP3.LUT UP4, UPT, UPT, UPT, UPT, 0x40, 0x4 ;  /* 0x000000000004789c */ /* 0x000fe20003f8e870 */
[----:B------:R-:W2:Y:S01]  /*5df0*/  LDCU.64 UR24, c[0x0][0xc28] ;  /* 0x00018500ff1877ac */ /* 0x000ea20008000a00 */
[----:B------:R-:W-:-:S02]  /*5e00*/  UISETP.NE.AND.EX UP6, UPT, UR31, URZ, UPT, UP6 ;  /* 0x000000ff1f00728c */ /* 0x000fc4000bfc5360 */
[----:B------:R-:W-:Y:S02]  /*5e10*/  UPRMT UR38, URZ, 0x654, UR38 ;  /* 0x00000654ff267896 */ /* 0x000fe40008000026 */
[----:B------:R-:W-:Y:S02]  /*5e20*/  USHF.R.U32.HI UR47, URZ, UR33, UR6 ;  /* 0x00000021ff2f7299 */ /* 0x000fe40008011606 */
[----:B------:R-:W-:Y:S02]  /*5e30*/  USHF.R.U32.HI UR45, URZ, UR52, UR45 ;  /* 0x00000034ff2d7299 */ /* 0x000fe4000801162d */
[----:B------:R-:W-:Y:S02]  /*5e40*/  UISETP.NE.AND UP3, UPT, UR4, 0x1, UPT ;  /* 0x000000010400788c */ /* 0x000fe4000bf65270 */
[----:B------:R-:W-:Y:S02]  /*5e50*/  UISETP.NE.AND UP2, UPT, UR43, 0x1, UPT ;  /* 0x000000012b00788c */ /* 0x000fe4000bf45270 */
[----:B------:R-:W-:-:S11]  /*5e60*/  UISETP.NE.AND UP0, UPT, UR50, 0x1, UPT ;  /* 0x000000013200788c */ /* 0x000fd6000bf05270 */
.L_x_119:
[----:B------:R-:W-:Y:S04]  /*5e70*/  SHF.L.U32 R2, R9, 0x1f, RZ ;  /* 0x0000001f09027819 */ /* 0x000fe800000006ff */
[----:B------:R-:W3:Y:S02]  /*5e80*/  SYNCS.PHASECHK.TRANS64.TRYWAIT P0, [UR27+0x270], R2 ;  /* 0x00027002ff0075a7 */ /* 0x000ee4000800111b */
[----:B---34-:R-:W-:Y:S05]  /*5e90*/  @!P0 BRA `(.L_x_111) ;  /* 0x0000004800bc8947 */ /* 0x018fea0003800000 */
.L_x_246:
[----:B------:R-:W4:Y:S01]  /*5ea0*/  LDS.128 R4, [UR27+0x2b0] ;  /* 0x0002b01bff047984 */ /* 0x000f220008000c00 */
[----:B------:R-:W-:Y:S01]  /*5eb0*/  UISETP.GE.AND UP0, UPT, UR39, 0x1, UPT ;  /* 0x000000012700788c */ /* 0x000fe2000bf06270 */
[----:B------:R-:W-:Y:S01]  /*5ec0*/  @!PT LDS RZ, [RZ] ;  /* 0x00000000fffff984 */ /* 0x000fe20000000800 */
[----:B------:R-:W-:Y:S01]  /*5ed0*/  @!PT LDS RZ, [RZ] ;  /* 0x00000000fffff984 */ /* 0x000fe20000000800 */
[----:B------:R-:W-:Y:S01]  /*5ee0*/  @!PT LDS RZ, [RZ] ;  /* 0x00000000fffff984 */ /* 0x000fe20000000800 */
[----:B------:R-:W-:Y:S01]  /*5ef0*/  @!PT LDS RZ, [RZ] ;  /* 0x00000000fffff984 */ /* 0x000fe20000000800 */
[----:B------:R1:W-:Y:S06]  /*5f00*/  MEMBAR.ALL.CTA ;  /* 0x0000000000007992 */ /* 0x0003ec0000008000 */
[----:B-1----:R-:W1:Y:S02]  /*5f10*/  FENCE.VIEW.ASYNC.S ;  /* 0x00000000000073c6 */ /* 0x002e640000000000 */
[----:B-1----:R-:W-:Y:S01]  /*5f20*/  SYNCS.ARRIVE.TRANS64.RED.A1T0 RZ, [UR38], RZ ;  /* 0x000000ffffff79a7 */ /* 0x002fe20008100426 */
[----:B----4-:R-:W-:Y:S11]  /*5f30*/  LOP3.LUT P0, RZ, R6, 0x1, RZ, 0xc0, !PT ;  /* 0x0000000106ff7812 */ /* 0x010ff6000780c0ff */
[----:B------:R-:W-:Y:S02]  /*5f40*/  @!UPT UIADD3 URZ, UPT, UPT, URZ, URZ, URZ ;  /* 0x000000fffffff290 */ /* 0x000fe4000fffe0ff */
[----:B------:R-:W-:Y:S01]  /*5f50*/  VOTEU.ANY UP2, P0 ;  /* 0x0000000000ff7886 */ /* 0x000fe20000040100 */
[----:B------:R-:W-:Y:S11]  /*5f60*/  PLOP3.LUT P0, PT, PT, PT, UP2, 0x80, 0x8 ;  /* 0x000000000008781c */ /* 0x000ff60003f0f028 */
[----:B------:R-:W-:Y:S02]  /*5f70*/  @!UPT UIADD3 URZ, UPT, UPT, URZ, URZ, URZ ;  /* 0x000000fffffff290 */ /* 0x000fe4000fffe0ff */
[----:B---3--:R-:W-:Y:S02]  /*5f80*/  @P0 MOV R2, R4 ;  /* 0x0000000400020202 */ /* 0x008fe40000000f00 */
[----:B------:R-:W-:Y:S02]  /*5f90*/  @P0 LOP3.LUT R0, R5, 0xffff, RZ, 0xc0, !PT ;  /* 0x0000ffff05000812 */ /* 0x000fe400078ec0ff */
[----:B------:R-:W-:Y:S02]  /*5fa0*/  @P0 R2UR UR5, R2 ;  /* 0x00000000020502ca */ /* 0x000fe400000e0000 */
[----:B------:R-:W-:Y:S11]  /*5fb0*/  @P0 R2UR UR4, R0 ;  /* 0x00000000000402ca */ /* 0x000ff600000e0000 */
[----:B------:R-:W-:Y:S02]  /*5fc0*/  @UP2 UMOV UR23, UR5 ;  /* 0x0000000500172c82 */ /* 0x000fe40008000000 */
[----:B------:R-:W-:Y:S01]  /*5fd0*/  @UP2 UMOV UR15, UR4 ;  /* 0x00000004000f2c82 */ /* 0x000fe20008000000 */
[----:B------:R-:W-:Y:S05]  /*5fe0*/  BRA.U !UP0, `(.L_x_112) ;  /* 0x0000000108c07547 */ /* 0x000fea000b800000 */
[----:B------:R-:W-:Y:S02]  /*5ff0*/  UP2UR UR14, UPR, URZ, 0x4 ;  /* 0x00000004ff0e7883 */ /* 0x000fe40008000000 */
[----:B------:R-:W-:Y:S02]  /*6000*/  UISETP.NE.AND UP2, UPT, UR34, 0x1, UPT ;  /* 0x000000012200788c */ /* 0x000fe4000bf45270 */
[----:B------:R-:W-:Y:S02]  /*6010*/  UIMAD.WIDE.U32 UR6, UR15, UR35, URZ ;  /* 0x000000230f0672a5 */ /* 0x000fe4000f8e00ff */
[----:B------:R-:W-:Y:S02]  /*6020*/  UIMAD.WIDE.U32 UR10, UR23, UR32, URZ ;  /* 0x00000020170a72a5 */ /* 0x000fe4000f8e00ff */
[----:B------:R-:W-:Y:S02]  /*6030*/  USEL UR4, UR36, UR45, !UP2 ;  /* 0x0000002d24047287 */ /* 0x000fe4000d000000 */
[----:B------:R-:W-:Y:S02]  /*6040*/  UISETP.NE.AND UP0, UPT, UR26, 0x1, UPT ;  /* 0x000000011a00788c */ /* 0x000fe4000bf05270 */
[----:B------:R-:W-:Y:S02]  /*6050*/  UP2UR UR18, UPR, URZ, 0x2 ;  /* 0x00000002ff127883 */ /* 0x000fe40008000000 */
[----:B------:R-:W-:Y:S02]  /*6060*/  UISETP.NE.AND UP1, UPT, UR39, 0x1, UPT ;  /* 0x000000012700788c */ /* 0x000fe4000bf25270 */
[----:B--2---:R-:W-:Y:S02]  /*6070*/  UIMAD.WIDE.U32 UR12, UR4, UR24, URZ ;  /* 0x00000018040c72a5 */ /* 0x004fe4000f8e00ff */
[----:B------:R-:W-:Y:S01]  /*6080*/  USEL UR9, UR37, UR47, !UP0 ;  /* 0x0000002f25097287 */ /* 0x000fe2000c000000 */
[----:B------:R-:W-:Y:S01]  /*6090*/  UMOV UR6, UR7 ;  /* 0x0000000700067c82 */ /* 0x000fe20008000000 */
[----:B------:R-:W-:Y:S01]  /*60a0*/  UMOV UR5, UR11 ;  /* 0x0000000b00057c82 */ /* 0x000fe20008000000 */
[----:B------:R-:W-:Y:S02]  /*60b0*/  USHF.R.U32.HI UR7, URZ, UR52, UR6 ;  /* 0x00000034ff077299 */ /* 0x000fe40008011606 */
[----:B------:R-:W-:Y:S02]  /*60c0*/  USHF.R.U32.HI UR6, URZ, UR33, UR5 ;  /* 0x00000021ff067299 */ /* 0x000fe40008011605 */
[----:B------:R-:W-:Y:S02]  /*60d0*/  UIMAD.WIDE.U32 UR16, UR9, UR24, URZ ;  /* 0x00000018091072a5 */ /* 0x000fe4000f8e00ff */
[----:B------:R-:W-:Y:S02]  /*60e0*/  USEL UR8, UR15, UR7, !UP2 ;  /* 0x000000070f087287 */ /* 0x000fe4000d000000 */
[----:B------:R-:W-:Y:S02]  /*60f0*/  UISETP.NE.AND UP2, UPT, UR14, URZ, UPT ;  /* 0x000000ff0e00728c */ /* 0x000fe4000bf45270 */
[----:B------:R-:W-:Y:S01]  /*6100*/  UIMAD.WIDE.U32 UR10, UR8, UR24, URZ ;  /* 0x00000018080a72a5 */ /* 0x000fe2000f8e00ff */
[----:B------:R-:W-:Y:S02]  /*6110*/  UMOV UR5, UR13 ;  /* 0x0000000d00057c82 */ /* 0x000fe40008000000 */
[----:B------:R-:W-:Y:S03]  /*6120*/  @UP1 USHF.R.U32.HI UR4, URZ, UR25, UR5 ;  /* 0x00000019ff041299 */ /* 0x000fe60008011605 */
[----:B------:R-:W-:Y:S01]  /*6130*/  UMOV UR5, UR17 ;  /* 0x0000001100057c82 */ /* 0x000fe20008000000 */
[----:B------:R-:W-:Y:S02]  /*6140*/  UIMAD UR4, UR39, UR4, URZ ;  /* 0x00000004270472a4 */ /* 0x000fe4000f8e02ff */
[----:B------:R-:W-:Y:S02]  /*6150*/  @UP1 USHF.R.U32.HI UR9, URZ, UR25, UR5 ;  /* 0x00000019ff091299 */ /* 0x000fe40008011605 */
[----:B------:R-:W-:Y:S02]  /*6160*/  USEL UR5, UR23, UR6, !UP0 ;  /* 0x0000000617057287 */ /* 0x000fe4000c000000 */
[----:B------:R-:W-:Y:S02]  /*6170*/  UIMAD UR6, UR39, UR9, URZ ;  /* 0x00000009270672a4 */ /* 0x000fe4000f8e02ff */
[----:B------:R-:W-:Y:S03]  /*6180*/  UISETP.GE.AND UP0, UPT, UR8, UR4, UPT ;  /* 0x000000040800728c */ /* 0x000fe6000bf06270 */
[----:B------:R-:W-:Y:S01]  /*6190*/  UMOV UR4, UR11 ;  /* 0x0000000b00047c82 */ /* 0x000fe20008000000 */
[----:B------:R-:W-:Y:S02]  /*61a0*/  UISETP.GE.OR UP0, UPT, UR5, UR6, UP0 ;  /* 0x000000060500728c */ /* 0x000fe40008706670 */
[----:B------:R-:W-:Y:S02]  /*61b0*/  USHF.R.U32.HI UR4, URZ, UR25, UR4 ;  /* 0x00000019ff047299 */ /* 0x000fe40008011604 */
[----:B------:R-:W-:Y:S02]  /*61c0*/  UIMAD.WIDE.U32 UR6, UR5, UR24, URZ ;  /* 0x00000018050672a5 */ /* 0x000fe4000f8e00ff */
[----:B------:R-:W-:Y:S04]  /*61d0*/  USEL UR10, UR8, UR4, !UP1 ;  /* 0x00000004080a7287 */ /* 0x000fe8000c800000 */
[----:B------:R-:W-:Y:S01]  /*61e0*/  UIADD3 UR11, UPT, UPT, -UR10, URZ, URZ ;  /* 0x000000ff0a0b7290 */ /* 0x000fe2000fffe1ff */
[----:B------:R-:W-:Y:S01]  /*61f0*/  @!UP0 UMOV UR4, UR7 ;  /* 0x0000000700048c82 */ /* 0x000fe20008000000 */
[----:B------:R-:W-:Y:S02]  /*6200*/  UIADD3 UR7, UPT, UPT, -UR8, URZ, URZ ;  /* 0x000000ff08077290 */ /* 0x000fe4000fffe1ff */
[----:B------:R-:W-:Y:S02]  /*6210*/  @!UP0 USHF.R.U32.HI UR4, URZ, UR25, UR4 ;  /* 0x00000019ff048299 */ /* 0x000fe40008011604 */
[----:B------:R-:W-:Y:S02]  /*6220*/  UIMAD UR6, UR39, UR11, UR8 ;  /* 0x0000000b270672a4 */ /* 0x000fe4000f8e0208 */
[----:B------:R-:W-:Y:S02]  /*6230*/  @!UP0 USEL UR4, UR5, UR4, !UP1 ;  /* 0x0000000405048287 */ /* 0x000fe4000c800000 */
[----:B------:R-:W-:Y:S02]  /*6240*/  UISETP.NE.AND UP1, UPT, UR18, URZ, UPT ;  /* 0x000000ff1200728c */ /* 0x000fe4000bf25270 */
[----:B------:R-:W-:Y:S02]  /*6250*/  @!UP0 UIMAD UR6, UR9, UR6, UR4 ;  /* 0x00000006090682a4 */ /* 0x000fe4000f8e0204 */
[----:B------:R-:W-:Y:S02]  /*6260*/  @!UP0 UIADD3 UR9, UPT, UPT, UR10, -UR4, URZ ;  /* 0x800000040a098290 */ /* 0x000fe4000fffe0ff */
[----:B------:R-:W-:Y:S02]  /*6270*/  UIADD3 UR4, UPT, UPT, -UR5, URZ, URZ ;  /* 0x000000ff05047290 */ /* 0x000fe4000fffe1ff */
[----:B------:R-:W-:Y:S03]  /*6280*/  @!UP0 UIMAD UR8, UR9, UR39, UR5 ;  /* 0x00000027090882a4 */ /* 0x000fe6000f8e0205 */
[----:B------:R-:W-:Y:S01]  /*6290*/  @!UP0 UMOV UR5, UR6 ;  /* 0x0000000600058c82 */ /* 0x000fe20008000000 */
[----:B------:R-:W-:Y:S02]  /*62a0*/  UIMAD UR6, UR26, UR4, UR23 ;  /* 0x000000041a0672a4 */ /* 0x000fe4000f8e0217 */
[----:B------:R-:W-:Y:S02]  /*62b0*/  UIMAD UR4, UR34, UR7, UR15 ;  /* 0x00000007220472a4 */ /* 0x000fe4000f8e020f */
[----:B------:R-:W-:Y:S02]  /*62c0*/  UIMAD UR23, UR5, UR26, UR6 ;  /* 0x0000001a051772a4 */ /* 0x000fe4000f8e0206 */
[----:B------:R-:W-:Y:S11]  /*62d0*/  UIMAD UR15, UR8, UR34, UR4 ;  /* 0x00000022080f72a4 */ /* 0x000ff6000f8e0204 */
[----:B------:R-:W-:Y:S01]  /*62e0*/  @!UPT UIADD3 URZ, UPT, UPT, URZ, URZ, URZ ;  /* 0x000000fffffff290 */ /* 0x000fe2000fffe0ff */
.L_x_112:
[----:B------:R-:W1:Y:S01]  /*62f0*/  @!UP3 LDCU.128 UR8, c[0x0][0xc10] ;  /* 0x00018200ff08b7ac */ /* 0x000e620008000c00 */
[----:B------:R-:W-:Y:S04]  /*6300*/  ISETP.NE.U32.AND P1, PT, RZ, UR30, PT ;  /* 0x0000001eff007c0c */ /* 0x000fe8000bf25070 */
[----:B------:R-:W-:Y:S01]  /*6310*/  ISETP.NE.AND.EX P1, PT, RZ, UR31, PT, P1 ;  /* 0x0000001fff007c0c */ /* 0x000fe2000bf25310 */
[----:B------:R-:W3:Y:S01]  /*6320*/  @!UP3 LDCU UR5, c[0x0][0xc0c] ;  /* 0x00018180ff05b7ac */ /* 0x000ee20008000800 */
[----:B------:R-:W-:Y:S02]  /*6330*/  USHF.L.U32 UR19, UR19, 0x6, URZ ;  /* 0x0000000613137899 */ /* 0x000fe400080006ff */
[----:B-1----:R-:W-:Y:S07]  /*6340*/  UIMAD.WIDE.U32 UR6, UR23, UR8, URZ ;  /* 0x00000008170672a5 */ /* 0x002fee000f8e00ff */
[----:B------:R-:W-:Y:S01]  /*6350*/  @!UP3 UMOV UR4, UR7 ;  /* 0x000000070004bc82 */ /* 0x000fe20008000000 */
[----:B---3--:R-:W-:Y:S02]  /*6360*/  @!UP3 UISETP.NE.AND UP0, UPT, UR5, 0x1, UPT ;  /* 0x000000010500b88c */ /* 0x008fe4000bf05270 */
[----:B------:R-:W-:Y:S02]  /*6370*/  @!UP3 USHF.R.U32.HI UR4, URZ, UR9, UR4 ;  /* 0x00000009ff04b299 */ /* 0x000fe40008011604 */
[----:B------:R-:W-:Y:S02]  /*6380*/  UIMAD.WIDE.U32 UR6, UR15, UR11, URZ ;  /* 0x0000000b0f0672a5 */ /* 0x000fe4000f8e00ff */
[----:B------:R-:W-:Y:S02]  /*6390*/  @!UP3 USEL UR8, UR23, UR4, !UP0 ;  /* 0x000000041708b287 */ /* 0x000fe4000c000000 */
[----:B------:R-:W-:Y:S03]  /*63a0*/  @!UP3 UISETP.NE.AND UP0, UPT, UR10, 0x1, UPT ;  /* 0x000000010a00b88c */ /* 0x000fe6000bf05270 */
[----:B------:R-:W-:Y:S02]  /*63b0*/  @!UP3 UMOV UR6, UR7 ;  /* 0x000000070006bc82 */ /* 0x000fe40008000000 */
[----:B------:R-:W1:Y:S02]  /*63c0*/  @!UP3 LDCU UR4, c[0x0][0xc20] ;  /* 0x00018400ff04b7ac */ /* 0x000e640008000800 */
[----:B-1----:R-:W-:Y:S04]  /*63d0*/  @!UP3 USHF.R.U32.HI UR6, URZ, UR4, UR6 ;  /* 0x00000004ff06b299 */ /* 0x002fe80008011606 */
[----:B------:R-:W-:Y:S04]  /*63e0*/  @!UP3 USEL UR6, UR15, UR6, !UP0 ;  /* 0x000000060f06b287 */ /* 0x000fe8000c000000 */
[----:B------:R-:W-:Y:S02]  /*63f0*/  @!UP3 UIADD3 UR4, UPT, UPT, -UR8, UR6, URZ ;  /* 0x000000060804b290 */ /* 0x000fe4000fffe1ff */
[----:B------:R-:W-:Y:S02]  /*6400*/  @!UP3 UIADD3 UR6, UPT, UPT, UR8, -UR6, URZ ;  /* 0x800000060806b290 */ /* 0x000fe4000fffe0ff */
[----:B------:R-:W-:Y:S02]  /*6410*/  @!UP3 UIMAD UR23, UR4, UR5, UR23 ;  /* 0x000000050417b2a4 */ /* 0x000fe4000f8e0217 */
[----:B------:R-:W-:Y:S01]  /*6420*/  @!UP3 UIMAD UR15, UR6, UR10, UR15 ;  /* 0x0000000a060fb2a4 */ /* 0x000fe2000f8e020f */
[----:B------:R-:W-:Y:S11]  /*6430*/  BRA.U UP4, `(.L_x_113) ;  /* 0x0000000104107547 */ /* 0x000ff6000b800000 */
[----:B------:R-:W-:Y:S04]  /*6440*/  MOV R2, UR55 ;  /* 0x0000003700027c02 */ /* 0x000fe80008000f00 */
[----:B------:R-:W-:Y:S04]  /*6450*/  SHF.L.U32 R2, R2, 0x1f, RZ ;  /* 0x0000001f02027819 */ /* 0x000fe800000006ff */
[----:B------:R-:W1:Y:S02]  /*6460*/  SYNCS.PHASECHK.TRANS64.TRYWAIT P2, [UR27+0x268], R2 ;  /* 0x00026802ff0075a7 */ /* 0x000e64000804111b */
[----:B-1----:R-:W-:Y:S05]  /*6470*/  @!P2 BRA `(.L_x_114) ;  /* 0x00000044005ca947 */ /* 0x002fea0003800000 */
.L_x_113:
[----:B------:R-:W-:Y:S05]  /*6480*/  BRA.U !UP6, `(.L_x_115) ;  /* 0x000000010e387547 */ /* 0x000fea000b800000 */
[----:B------:R-:W-:Y:S01]  /*6490*/  UPLOP3.LUT UP1, UPT, UPT, UPT, UP5, 0x80, 0x8 ;  /* 0x000000000008789c */ /* 0x000fe20003f2f050 */
[----:B-1----:R-:W-:Y:S01]  /*64a0*/  HFMA2 R0, -RZ, RZ, 0, 5.9604644775390625e-08 ;  /* 0x00000001ff007431 */ /* 0x002fe200000001ff */
[----:B------:R-:W1:Y:S01]  /*64b0*/  LDCU.64 UR8, c[0x0][0x358] ;  /* 0x00006b00ff0877ac */ /* 0x000e620008000a00 */
[----:B------:R-:W-:Y:S03]  /*64c0*/  IMAD.MOV.U32 R45, RZ, RZ, 0x1 ;  /* 0x00000001ff2d7424 */ /* 0x000fe600078e00ff */
[----:B------:R-:W-:Y:S05]  /*64d0*/  PLOP3.LUT P2, PT, PT, PT, UP1, 0x80, 0x8 ;  /* 0x000000000008781c */ /* 0x000fea0003f4f018 */
[----:B------:R-:W3:Y:S01]  /*64e0*/  @UP1 LDCU.64 UR4, c[0x0][0x988] ;  /* 0x00013100ff0417ac */ /* 0x000ee20008000a00 */
[----:B------:R-:W-:Y:S07]  /*64f0*/  @UP1 UIMAD UR6, UR46, UR30, URZ ;  /* 0x0000001e2e0612a4 */ /* 0x000fee000f8e02ff */
[----:B------:R-:W-:Y:S01]  /*6500*/  @!P2 PRMT R45, R0, 0x7610, R45 ;  /* 0x00007610002da816 */ /* 0x000fe2000000002d */
[----:B---3--:R-:W-:Y:S06]  /*6510*/  @UP1 UIMAD.WIDE UR4, UR6, 0x4, UR4 ;  /* 0x00000004060418a5 */ /* 0x008fec000f8e0204 */
[----:B-----5:R-:W-:Y:S01]  /*6520*/  IMAD.U32 R26, RZ, RZ, UR4 ;  /* 0x00000004ff1a7e24 */ /* 0x020fe2000f8e00ff */
[----:B------:R-:W-:Y:S04]  /*6530*/  MOV R27, UR5 ;  /* 0x00000005001b7c02 */ /* 0x000fe80008000f00 */
[----:B------:R-:W3:Y:S01]  /*6540*/  @!UP1 LDCU UR4, c[0x0][0x980] ;  /* 0x00013000ff0497ac */ /* 0x000ee20008000800 */
[----:B-1----:R4:W5:Y:S02]  /*6550*/  @P2 LDG.E R26, desc[UR8][R26.64] ;  /* 0x000000081a1a2981 */ /* 0x002964000c1e1900 */
[----:B---34-:R-:W-:Y:S07]  /*6560*/  @!P2 IMAD.U32 R26, RZ, RZ, UR4 ;  /* 0x00000004ff1aae24 */ /* 0x018fee000f8e00ff */
.L_x_115:
[----:B-----5:R-:W-:Y:S01]  /*6570*/  @!P1 FSETP.EQ.AND P3, PT, R26, RZ, PT ;  /* 0x000000ff1a00920b */ /* 0x020fe20003f62000 */
[----:B------:R-:W-:Y:S01]  /*6580*/  @!UPT UIADD3 URZ, UPT, UPT, URZ, URZ, URZ ;  /* 0x000000fffffff290 */ /* 0x000fe2000fffe0ff */
[----:B------:R-:W-:Y:S11]  /*6590*/  @!P1 BRA `(.L_x_116) ;  /* 0x0000000000149947 */ /* 0x000ff60003800000 */
[----:B------:R-:W-:Y:S02]  /*65a0*/  LOP3.LUT P1, RZ, R45, 0xff, RZ, 0xc0, !PT ;  /* 0x000000ff2dff7812 */ /* 0x000fe4000782c0ff */
[----:B------:R-:W-:Y:S04]  /*65b0*/  PLOP3.LUT P3, PT, PT, PT, UP1, 0x80, 0x8 ;  /* 0x000000000008781c */ /* 0x000fe80003f6f018 */
[----:B------:R-:W-:Y:S07]  /*65c0*/  PLOP3.LUT P3, PT, P3, PT, PT, 0x8, 0x80 ;  /* 0x000000000080781c */ /* 0x000fee0001f6e170 */
[----:B------:R-:W-:Y:S11]  /*65d0*/  @P1 FSETP.EQ.AND P3, PT, R26, RZ, PT ;  /* 0x000000ff1a00120b */ /* 0x000ff60003f62000 */
[----:B------:R-:W-:Y:S02]  /*65e0*/  @!UPT UIADD3 URZ, UPT, UPT, URZ, URZ, URZ ;  /* 0x000000fffffff290 */ /* 0x000fe4000fffe0ff */
.L_x_116:
[----:B------:R-:W-:Y:S01]  /*65f0*/  ULEA UR17, UR29, UR27, 0x3 ;  /* 0x0000001b1d117291 */ /* 0x000fe2000f8e18ff */
[----:B------:R-:W-:Y:S01]  /*6600*/  SHF.L.U32 R8, R10, 0x1f, RZ ;  /* 0x0000001f0a087819 */ /* 0x000fe200000006ff */
[----:B------:R-:W-:Y:S02]  /*6610*/  USHF.L.U32 UR11, UR44, 0x6, URZ ;  /* 0x000000062c0b7899 */ /* 0x000fe400080006ff */
[----:B------:R-:W-:Y:S02]  /*6620*/  UISETP.NE.AND UP0, UPT, UR40, 0x1, UPT ;  /* 0x000000012800788c */ /* 0x000fe4000bf05270 */
[----:B------:R-:W-:Y:S01]  /*6630*/  UIMAD.WIDE.U32 UR4, UR11, UR41, URZ ;  /* 0x000000290b0472a5 */ /* 0x000fe2000f8e00ff */
[----:B------:R-:W-:Y:S02]  /*6640*/  ELECT P2, URZ, PT ;  /* 0x0000000000ff782f */ /* 0x000fe40003840000 */
[----:B------:R-:W3:Y:S02]  /*6650*/  SYNCS.PHASECHK.TRANS64.TRYWAIT P1, [UR17+0x248], R8 ;  /* 0x00024808ff0075a7 */ /* 0x000ee40008021111 */
[----:B------:R-:W-:Y:S02]  /*6660*/  PLOP3.LUT P2, PT, P3, P2, PT, 0xf2, 0x2f ;  /* 0x00000000002f781c */ /* 0x000fe40001f45e72 */
[----:B------:R-:W-:Y:S02]  /*6670*/  UMOV UR4, UR5 ;  /* 0x0000000500047c82 */ /* 0x000fe40008000000 */
[----:B------:R-:W-:Y:S04]  /*6680*/  USHF.R.U32.HI UR4, URZ, UR42, UR4 ;  /* 0x0000002aff047299 */ /* 0x000fe80008011604 */
[----:B------:R-:W-:Y:S02]  /*6690*/  USEL UR12, UR11, UR4, !UP0 ;  /* 0x000000040b0c7287 */ /* 0x000fe4000c000000 */
[----:B------:R-:W-:Y:S02]  /*66a0*/  UISETP.NE.AND UP0, UPT, UR43, 0x1, UPT ;  /* 0x000000012b00788c */ /* 0x000fe4000bf05270 */
[----:B------:R-:W-:Y:S02]  /*66b0*/  UIMAD.WIDE.U32 UR4, UR12, UR48, URZ ;  /* 0x000000300c0472a5 */ /* 0x000fe4000f8e00ff */
[----:B------:R-:W-:Y:S01]  /*66c0*/  UIADD3 UR6, UPT, UPT, -UR12, URZ, URZ ;  /* 0x000000ff0c067290 */ /* 0x000fe2000fffe1ff */
[----:B-1----:R-:W-:Y:S03]  /*66d0*/  @!P2 IMAD.MOV.U32 R0, RZ, 0x20, RZ ;  /* 0x00000020ff00a824 */ /* 0x002fe600078e00ff */
[----:B------:R-:W-:Y:S01]  /*66e0*/  UIMAD UR11, UR40, UR6, UR11 ;  /* 0x00000006280b72a4 */ /* 0x000fe2000f8e020b */
[----:B------:R-:W-:Y:S01]  /*66f0*/  @!P2 IMAD.MOV.U32 R0, RZ, 0x400, R0 ;  /* 0x00000400ff00a824 */ /* 0x000fe200078e0000 */
[----:B------:R-:W-:Y:S02]  /*6700*/  UMOV UR4, UR5 ;  /* 0x0000000500047c82 */ /* 0x000fe40008000000 */
[----:B------:R-:W-:Y:S04]  /*6710*/  USHF.R.U32.HI UR4, URZ, UR49, UR4 ;  /* 0x00000031ff047299 */ /* 0x000fe80008011604 */
[----:B------:R-:W-:Y:S02]  /*6720*/  USEL UR13, UR12, UR4, !UP0 ;  /* 0x000000040c0d7287 */ /* 0x000fe4000c000000 */
[----:B------:R-:W-:Y:S02]  /*6730*/  UISETP.NE.AND UP0, UPT, UR50, 0x1, UPT ;  /* 0x000000013200788c */ /* 0x000fe4000bf05270 */
[----:B------:R-:W-:Y:S07]  /*6740*/  UIMAD.WIDE.U32 UR4, UR13, UR51, URZ ;  /* 0x000000330d0472a5 */ /* 0x000fee000f8e00ff */
[----:B------:R-:W-:Y:S02]  /*6750*/  UMOV UR4, UR5 ;  /* 0x0000000500047c82 */ /* 0x000fe40008000000 */
[----:B------:R-:W-:Y:S04]  /*6760*/  USHF.R.U32.HI UR4, URZ, UR53, UR4 ;  /* 0x00000035ff047299 */ /* 0x000fe80008011604 */
[----:B------:R-:W-:Y:S02]  /*6770*/  USEL UR14, UR13, UR4, !UP0 ;  /* 0x000000040d0e7287 */ /* 0x000fe4000c000000 */
[----:B------:R-:W-:Y:S02]  /*6780*/  UIADD3 UR4, UPT, UPT, -UR13, URZ, URZ ;  /* 0x000000ff0d047290 */ /* 0x000fe4000fffe1ff */
[----:B------:R-:W-:Y:S02]  /*6790*/  UIADD3 UR5, UPT, UPT, -UR14, URZ, URZ ;  /* 0x000000ff0e057290 */ /* 0x000fe4000fffe1ff */
[----:B------:R-:W-:Y:S02]  /*67a0*/  UIMAD UR12, UR43, UR4, UR12 ;  /* 0x000000042b0c72a4 */ /* 0x000fe4000f8e020c */
[----:B------:R-:W-:Y:S01]  /*67b0*/  UIMAD UR13, UR50, UR5, UR13 ;  /* 0x00000005320d72a4 */ /* 0x000fe2000f8e020d */
[----:B---3--:R-:W-:Y:S11]  /*67c0*/  @!P1 BRA `(.L_x_117) ;  /* 0x0000004000a09947 */ /* 0x008ff60003800000 */
.L_x_249:
[----:B------:R-:W3:Y:S01]  /*67d0*/  S2UR UR22, SR_CgaCtaId ;  /* 0x00000000001679c3 */ /* 0x000ee20000008800 */
[----:B------:R-:W-:Y:S01]  /*67e0*/  @!P2 R2UR UR5, R0 ;  /* 0x000000000005a2ca */ /* 0x000fe200000e0000 */
[----:B------:R-:W-:Y:S01]  /*67f0*/  VOTEU.ALL UP0, P2 ;  /* 0x0000000000ff7886 */ /* 0x000fe20001000000 */
[----:B-1----:R-:W-:Y:S02]  /*6800*/  @!P2 IADD3 R2, P1, PT, R12, 0x680, RZ ;  /* 0x000006800c02a810 */ /* 0x002fe40007f3e0ff */
[----:B------:R-:W-:Y:S02]  /*6810*/  @P0 SHF.R.U32.HI R4, RZ, 0x10, R5 ;  /* 0x00000010ff040819 */ /* 0x000fe40000011605 */
[----:B------:R-:W-:Y:S01]  /*6820*/  @!P2 R2UR UR6, R2 ;  /* 0x000000000206a2ca */ /* 0x000fe200000e0000 */
[----:B------:R-:W-:Y:S01]  /*6830*/  @!P2 IMAD.X R0, RZ, RZ, R13, P1 ;  /* 0x000000ffff00a224 */ /* 0x000fe200008e060d */
[----:B------:R-:W-:Y:S01]  /*6840*/  @!UP0 ULEA UR4, UR29, UR27, 0xc ;  /* 0x0000001b1d048291 */ /* 0x000fe2000f8e60ff */
[----:B------:R-:W-:Y:S01]  /*6850*/  @P0 R2UR UR46, R4 ;  /* 0x00000000042e02ca */ /* 0x000fe200000e0000 */
[----:B------:R-:W-:Y:S02]  /*6860*/  @!UP0 UIADD3 UR21, UPT, UPT, UR19, 0x20, URZ ;  /* 0x0000002013158890 */ /* 0x000fe4000fffe0ff */
[----:B------:R-:W-:Y:S02]  /*6870*/  @!UP0 UIADD3 UR8, UPT, UPT, UR4, 0x300, URZ ;  /* 0x0000030004088890 */ /* 0x000fe4000fffe0ff */
[----:B------:R-:W-:Y:S01]  /*6880*/  @!UP0 UPRMT UR16, UR5, 0x5410, URZ ;  /* 0x0000541005108896 */ /* 0x000fe200080000ff */
[----:B------:R-:W-:Y:S01]  /*6890*/  @!P2 R2UR UR5, R0 ;  /* 0x000000000005a2ca */ /* 0x000fe200000e0000 */
[----:B------:R-:W-:Y:S01]  /*68a0*/  @!UP0 UIADD3 UR18, UPT, UPT, UR4, 0xb00, URZ ;  /* 0x00000b0004128890 */ /* 0x000fe2000fffe0ff */
[----:B------:R-:W-:Y:S01]  /*68b0*/  @!P2 IMAD.MOV.U32 R0, RZ, RZ, 0x1000 ;  /* 0x00001000ff00a424 */ /* 0x000fe200078e00ff */
[----:B------:R-:W-:Y:S01]  /*68c0*/  UIADD3 UR4, UPT, UPT, UR29, 0x1, URZ ;  /* 0x000000011d047890 */ /* 0x000fe2000fffe0ff */
[----:B------:R-:W-:Y:S03]  /*68d0*/  IMAD.U32 R14, RZ, RZ, UR6 ;  /* 0x00000006ff0e7e24 */ /* 0x000fe6000f8e00ff */
[----:B------:R-:W-:Y:S02]  /*68e0*/  UISETP.NE.AND UP0, UPT, UR4, 0x3, UPT ;  /* 0x000000030400788c */ /* 0x000fe4000bf05270 */
[----:B------:R-:W-:Y:S02]  /*68f0*/  @!P2 R2UR UR6, R14 ;  /* 0x000000000e06a2ca */ /* 0x000fe400000e0000 */
[----:B------:R-:W-:Y:S02]  /*6900*/  USEL UR4, UR4, URZ, UP0 ;  /* 0x000000ff04047287 */ /* 0x000fe40008000000 */
[----:B------:R-:W-:Y:S01]  /*6910*/  IMAD.U32 R15, RZ, RZ, UR5 ;  /* 0x00000005ff0f7e24 */ /* 0x000fe2000f8e00ff */
[----:B------:R-:W-:Y:S02]  /*6920*/  USEL UR20, URZ, 0x1, UP0 ;  /* 0x00000001ff147887 */ /* 0x000fe40008000000 */
[----:B------:R-:W-:Y:S02]  /*6930*/  UIADD3 UR5, UPT, UPT, UR17, 0x230, URZ ;  /* 0x0000023011057890 */ /* 0x000fe4000fffe0ff */
[----:B------:R-:W-:Y:S01]  /*6940*/  @!P2 R2UR UR7, R15 ;  /* 0x000000000f07a2ca */ /* 0x000fe200000e0000 */
[----:B------:R-:W-:Y:S01]  /*6950*/  VOTEU.ALL UP0, P2 ;  /* 0x0000000000ff7886 */ /* 0x000fe20001000000 */
[----:B------:R-:W-:Y:S04]  /*6960*/  LOP3.LUT R10, R10, UR20, RZ, 0x3c, !PT ;  /* 0x000000140a0a7c12 */ /* 0x000fe8000f8e3cff */
[----:B------:R-:W-:Y:S01]  /*6970*/  @!UP0 UMOV UR9, UR5 ;  /* 0x0000000500098c82 */ /* 0x000fe20008000000 */
[----:B------:R-:W-:Y:S01]  /*6980*/  @!UP0 UMOV UR10, UR19 ;  /* 0x00000013000a8c82 */ /* 0x000fe20008000000 */
[----:B------:R-:W-:Y:S05]  /*6990*/  SHF.L.U32 R2, R10, 0x1f, RZ ;  /* 0x0000001f0a027819 */ /* 0x000fea00000006ff */
[----:B------:R1:W-:Y:S01]  /*69a0*/  @!UP0 UTMALDG.5D.IM2COL [UR8], [UR6], UR16 ;  /* 0x00000008060083b4 */ /* 0x0003e20008060010 */
[----:B------:R-:W-:Y:S05]  /*69b0*/  VOTEU.ALL UP0, P2 ;  /* 0x0000000000ff7886 */ /* 0x000fea0001000000 */
[----:B-1----:R-:W-:Y:S01]  /*69c0*/  @!UP0 UMOV UR8, UR18 ;  /* 0x0000001200088c82 */ /* 0x002fe20008000000 */
[----:B------:R-:W-:Y:S01]  /*69d0*/  @!UP0 UMOV UR9, UR5 ;  /* 0x0000000500098c82 */ /* 0x000fe20008000000 */
[----:B------:R-:W-:Y:S01]  /*69e0*/  @!UP0 UMOV UR10, UR21 ;  /* 0x00000015000a8c82 */ /* 0x000fe20008000000 */
[----:B---3--:R-:W-:Y:S01]  /*69f0*/  UPRMT UR5, UR22, 0x654, UR5 ;  /* 0x0000065416057896 */ /* 0x008fe20008000005 */
[----:B------:R1:W-:Y:S01]  /*6a00*/  @!UP0 UTMALDG.5D.IM2COL [UR8], [UR6], UR16 ;  /* 0x00000008060083b4 */ /* 0x0003e20008060010 */
[----:B------:R3:W-:Y:S07]  /*6a10*/  @!P2 SYNCS.ARRIVE.TRANS64.RED.A0TR RZ, [UR17+0x230], R0 ;  /* 0x00023000ffffa9a7 */ /* 0x0007ee0008300411 */
[----:B------:R-:W-:Y:S01]  /*6a20*/  SYNCS.ARRIVE.TRANS64.RED.A1T0 RZ, [UR5], RZ ;  /* 0x000000ffffff79a7 */ /* 0x000fe20008100405 */
[----:B-1----:R-:W-:Y:S09]  /*6a30*/  ULEA UR6, UR4, UR27, 0x3 ;  /* 0x0000001b04067291 */ /* 0x002ff2000f8e18ff */
[----:B------:R-:W1:Y:S02]  /*6a40*/  SYNCS.PHASECHK.TRANS64.TRYWAIT P1, [UR6+0x248], R2 ;  /* 0x00024802ff0075a7 */ /* 0x000e640008021106 */
[----:B-1-3--:R-:W-:Y:S05]  /*6a50*/  @!P1 BRA `(.L_x_118) ;  /* 0x0000004000149947 */ /* 0x00afea0003800000 */
.L_x_251:
[----:B------:R-:W-:Y:S01]  /*6a60*/  UIADD3 UR5, UPT, UPT, UR4, 0x1, URZ ;  /* 0x0000000104057890 */ /* 0x000fe2000fffe0ff */
[----:B-1----:R-:W-:Y:S01]  /*6a70*/  @!P2 IMAD.MOV.U32 R0, RZ, 0x20, RZ ;  /* 0x00000020ff00a824 */ /* 0x002fe200078e00ff */
[----:B------:R-:W-:Y:S01]  /*6a80*/  UIADD3 UR17, UPT, UPT, UR6, 0x230, URZ ;  /* 0x0000023006117890 */ /* 0x000fe2000fffe0ff */
[----:B------:R-:W1:Y:S01]  /*6a90*/  S2UR UR56, SR_CgaCtaId ;  /* 0x00000000003879c3 */ /* 0x000e620000008800 */
[----:B------:R-:W-:Y:S01]  /*6aa0*/  UISETP.NE.AND UP0, UPT, UR5, 0x3, UPT ;  /* 0x000000030500788c */ /* 0x000fe2000bf05270 */
[----:B------:R-:W-:Y:S01]  /*6ab0*/  @!P2 IMAD.MOV.U32 R0, RZ, 0x400, R0 ;  /* 0x00000400ff00a824 */ /* 0x000fe200078e0000 */
[----:B------:R-:W-:Y:S01]  /*6ac0*/  UPLOP3.LUT UP4, UPT, UPT, UPT, UPT, 0x80, 0x8 ;  /* 0x000000000008789c */ /* 0x000fe20003f8f070 */
[----:B------:R-:W-:Y:S01]  /*6ad0*/  @!P2 IADD3 R2, P0, PT, R12, 0x680, RZ ;  /* 0x000006800c02a810 */ /* 0x000fe20007f1e0ff */
[----:B------:R-:W-:Y:S01]  /*6ae0*/  USEL UR29, UR5, URZ, UP0 ;  /* 0x000000ff051d7287 */ /* 0x000fe20008000000 */
[----:B------:R-:W-:Y:S01]  /*6af0*/  R2UR UR54, R47 ;  /* 0x000000002f3672ca */ /* 0x000fe200000e0000 */
[----:B------:R-:W-:Y:S01]  /*6b00*/  USEL UR28, URZ, 0x1, UP0 ;  /* 0x00000001ff1c7887 */ /* 0x000fe20008000000 */
[----:B------:R-:W-:Y:S01]  /*6b10*/  @!P2 R2UR UR5, R0 ;  /* 0x000000000005a2ca */ /* 0x000fe200000e0000 */
[----:B------:R-:W-:Y:S01]  /*6b20*/  UMOV UR20, UR12 ;  /* 0x0000000c00147c82 */ /* 0x000fe20008000000 */
[----:B------:R-:W-:Y:S01]  /*6b30*/  UMOV UR21, UR13 ;  /* 0x0000000d00157c82 */ /* 0x000fe20008000000 */
[----:B------:R-:W-:Y:S01]  /*6b40*/  UMOV UR22, UR14 ;  /* 0x0000000e00167c82 */ /* 0x000fe20008000000 */
[----:B------:R-:W-:Y:S01]  /*6b50*/  VOTEU.ALL UP0, P2 ;  /* 0x0000000000ff7886 */ /* 0x000fe20001000000 */
[----:B------:R-:W-:Y:S01]  /*6b60*/  @!P2 IMAD.X R0, RZ, RZ, R13, P0 ;  /* 0x000000ffff00a224 */ /* 0x000fe200000e060d */
[----:B------:R-:W-:Y:S01]  /*6b70*/  UMOV UR9, UR17 ;  /* 0x0000001100097c82 */ /* 0x000fe20008000000 */
[----:B------:R-:W-:Y:S02]  /*6b80*/  R2UR UR44, R48 ;  /* 0x00000000302c72ca */ /* 0x000fe400000e0000 */
[----:B------:R-:W-:Y:S01]  /*6b90*/  @!UP0 ULEA UR4, UR4, UR27, 0xc ;  /* 0x0000001b04048291 */ /* 0x000fe2000f8e60ff */
[----:B------:R-:W-:Y:S01]  /*6ba0*/  LOP3.LUT R9, R9, 0x1, RZ, 0x3c, !PT ;  /* 0x0000000109097812 */ /* 0x000fe200078e3cff */
[----:B------:R-:W-:Y:S01]  /*6bb0*/  @!UP0 UIADD3 UR18, UPT, UPT, UR19, 0x10, URZ ;  /* 0x0000001013128890 */ /* 0x000fe2000fffe0ff */
[----:B------:R-:W-:Y:S01]  /*6bc0*/  LOP3.LUT R10, R10, UR28, RZ, 0x3c, !PT ;  /* 0x0000001c0a0a7c12 */ /* 0x000fe2000f8e3cff */
[----:B------:R-:W-:Y:S02]  /*6bd0*/  @!UP0 UIADD3 UR16, UPT, UPT, UR4, 0x300, URZ ;  /* 0x0000030004108890 */ /* 0x000fe4000fffe0ff */
[----:B------:R-:W-:Y:S01]  /*6be0*/  @!UP0 UIADD3 UR8, UPT, UPT, UR4, 0xb00, URZ ;  /* 0x00000b0004088890 */ /* 0x000fe2000fffe0ff */
[----:B------:R-:W-:Y:S01]  /*6bf0*/  @!P2 R2UR UR4, R0 ;  /* 0x000000000004a2ca */ /* 0x000fe200000e0000 */
[----:B------:R-:W-:Y:S01]  /*6c00*/  @!UP0 UPRMT UR7, UR5, 0x5410, URZ ;  /* 0x0000541005078896 */ /* 0x000fe200080000ff */
[----:B------:R-:W-:Y:S01]  /*6c10*/  @!P2 R2UR UR5, R2 ;  /* 0x000000000205a2ca */ /* 0x000fe200000e0000 */
[----:B------:R-:W-:Y:S01]  /*6c20*/  @!UP0 UIADD3 UR10, UPT, UPT, UR19, 0x30, URZ ;  /* 0x00000030130a8890 */ /* 0x000fe2000fffe0ff */
[----:B------:R-:W-:Y:S02]  /*6c30*/  VOTEU.ALL UP0, P2 ;  /* 0x0000000000ff7886 */ /* 0x000fe40001000000 */
[----:B------:R-:W-:Y:S01]  /*6c40*/  UMOV UR19, UR11 ;  /* 0x0000000b00137c82 */ /* 0x000fe20008000000 */
[----:B------:R-:W-:Y:S06]  /*6c50*/  UIADD3 UR44, UPT, UPT, UR23, UR44, URZ ;  /* 0x0000002c172c7290 */ /* 0x000fec000fffe0ff */
[----:B------:R-:W-:Y:S02]  /*6c60*/  IMAD.U32 R5, RZ, RZ, UR4 ;  /* 0x00000004ff057e24 */ /* 0x000fe4000f8e00ff */
[----:B------:R-:W-:Y:S03]  /*6c70*/  IMAD.U32 R4, RZ, RZ, UR5 ;  /* 0x00000005ff047e24 */ /* 0x000fe6000f8e00ff */
[----:B------:R-:W-:Y:S02]  /*6c80*/  @!P2 R2UR UR5, R5 ;  /* 0x000000000505a2ca */ /* 0x000fe400000e0000 */
[----:B------:R-:W-:Y:S11]  /*6c90*/  @!P2 R2UR UR4, R4 ;  /* 0x000000000404a2ca */ /* 0x000ff600000e0000 */
[----:B------:R-:W-:Y:S02]  /*6ca0*/  @!UPT UIADD3 URZ, UPT, UPT, URZ, URZ, URZ ;  /* 0x000000fffffff290 */ /* 0x000fe4000fffe0ff */
[----:B------:R3:W-:Y:S01]  /*6cb0*/  @!UP0 UTMALDG.5D.IM2COL [UR16], [UR4], UR7 ;  /* 0x00000010040083b4 */ /* 0x0007e20008060007 */
[----:B------:R-:W-:Y:S05]  /*6cc0*/  VOTEU.ALL UP0, P2 ;  /* 0x0000000000ff7886 */ /* 0x000fea0001000000 */
[----:B------:R1:W-:Y:S01]  /*6cd0*/  @!UP0 UTMALDG.5D.IM2COL [UR8], [UR4], UR7 ;  /* 0x00000008040083b4 */ /* 0x0003e20008060007 */
[----:B------:R4:W-:Y:S01]  /*6ce0*/  @!P2 SYNCS.ARRIVE.TRANS64.RED.A0TR RZ, [UR6+0x230], R3 ;  /* 0x00023003ffffa9a7 */ /* 0x0009e20008300406 */
[----:B---3--:R-:W-:Y:S02]  /*6cf0*/  UIADD3 UR19, UPT, UPT, UR15, UR54, URZ ;  /* 0x000000360f137290 */ /* 0x008fe4000fffe0ff */
[----:B-1----:R-:W-:Y:S09]  /*6d00*/  UPRMT UR4, UR56, 0x654, UR17 ;  /* 0x0000065438047896 */ /* 0x002ff20008000011 */
[----:B------:R-:W-:Y:S01]  /*6d10*/  SYNCS.ARRIVE.TRANS64.RED.A1T0 RZ, [UR4], RZ ;  /* 0x000000ffffff79a7 */ /* 0x000fe20008100404 */
[----:B------:R-:W-:Y:S05]  /*6d20*/  BRA.U UP2, `(.L_x_119) ;  /* 0xfffffff102507547 */ /* 0x000fea000b83ffff */
[----:B------:R-:W-:Y:S01]  /*6d30*/  UIADD3 UR27, UPT, UPT, UR27, 0x248, URZ ;  /* 0x000002481b1b7890 */ /* 0x000fe2000fffe0ff */
[----:B------:R-:W-:-:S03]  /*6d40*/  SHF.L.U32 R2, R10, 0x1f, RZ ;  /* 0x0000001f0a027819 */ /* 0x000fc600000006ff */
[----:B------:R-:W-:-:S09]  /*6d50*/  ULEA UR4, UR29, UR27, 0x3 ;  /* 0x0000001b1d047291 */ /* 0x000fd2000f8e18ff */
[----:B------:R-:W1:Y:S02]  /*6d60*/  SYNCS.PHASECHK.TRANS64.TRYWAIT P0, [UR4], R2 ;  /* 0x00000002ff0075a7 */ /* 0x000e640008001104 */
[----:B-1----:R-:W-:Y:S05]  /*6d70*/  @!P0 BRA `(.L_x_120) ;  /* 0x0000003c00648947 */ /* 0x002fea0003800000 */
.L_x_253:
[----:B------:R-:W-:-:S04]  /*6d80*/  UIADD3 UR4, UPT, UPT, UR29, 0x1, URZ ;  /* 0x000000011d047890 */ /* 0x000fc8000fffe0ff */
[----:B------:R-:W-:-:S04]  /*6d90*/  UISETP.NE.AND UP0, UPT, UR4, 0x3, UPT ;  /* 0x000000030400788c */ /* 0x000fc8000bf05270 */
[----:B------:R-:W-:Y:S02]  /*6da0*/  USEL UR6, URZ, 0x1, UP0 ;  /* 0x00000001ff067887 */ /* 0x000fe40008000000 */
[----:B------:R-:W-:-:S04]  /*6db0*/  USEL UR4, UR4, URZ, UP0 ;  /* 0x000000ff04047287 */ /* 0x000fc80008000000 */
[----:B------:R-:W-:Y:S01]  /*6dc0*/  ULEA UR5, UR4, UR27, 0x3 ;  /* 0x0000001b04057291 */ /* 0x000fe2000f8e18ff */
[----:B------:R-:W-:-:S04]  /*6dd0*/  LOP3.LUT R10, R10, UR6, RZ, 0x3c, !PT ;  /* 0x000000060a0a7c12 */ /* 0x000fc8000f8e3cff */
[----:B-1----:R-:W-:-:S04]  /*6de0*/  SHF.L.U32 R2, R10, 0x1f, RZ ;  /* 0x0000001f0a027819 */ /* 0x002fc800000006ff */
[----:B------:R-:W1:Y:S02]  /*6df0*/  SYNCS.PHASECHK.TRANS64.TRYWAIT P0, [UR5], R2 ;  /* 0x00000002ff0075a7 */ /* 0x000e640008001105 */
[----:B-1----:R-:W-:Y:S05]  /*6e00*/  @!P0 BRA `(.L_x_121) ;  /* 0x0000003c00588947 */ /* 0x002fea0003800000 */
.L_x_255:
[----:B------:R-:W-:-:S04]  /*6e10*/  UIADD3 UR4, UPT, UPT, UR4, 0x1, URZ ;  /* 0x0000000104047890 */ /* 0x000fc8000fffe0ff */
[----:B------:R-:W-:-:S04]  /*6e20*/  UISETP.NE.AND UP0, UPT, UR4, 0x3, UPT ;  /* 0x000000030400788c */ /* 0x000fc8000bf05270 */
[----:B------:R-:W-:Y:S02]  /*6e30*/  USEL UR5, URZ, 0x1, UP0 ;  /* 0x00000001ff057887 */ /* 0x000fe40008000000 */
[----:B------:R-:W-:-:S04]  /*6e40*/  USEL UR4, UR4, URZ, UP0 ;  /* 0x000000ff04047287 */ /* 0x000fc80008000000 */
[----:B------:R-:W-:Y:S01]  /*6e50*/  ULEA UR4, UR4, UR27, 0x3 ;  /* 0x0000001b04047291 */ /* 0x000fe2000f8e18ff */
[----:B-1----:R-:W-:-:S04]  /*6e60*/  LOP3.LUT R2, R10, UR5, RZ, 0x3c, !PT ;  /* 0x000000050a027c12 */ /* 0x002fc8000f8e3cff */
[----:B------:R-:W-:Y:S01]  /*6e70*/  SHF.L.U32 R2, R2, 0x1f, RZ ;  /* 0x0000001f02027819 */ /* 0x000fe200000006ff */
[----:B------:R-:W-:-:S07]  /*6e80*/  IMAD.U32 R0, RZ, RZ, UR4 ;  /* 0x00000004ff007e24 */ /* 0x000fce000f8e00ff */
.L_x_122:
[----:B-1----:R1:W3:Y:S02]  /*6e90*/  SYNCS.PHASECHK.TRANS64.TRYWAIT P0, [R0+URZ], R2 ;  /* 0x00000002000075a7 */ /* 0x0022e400080011ff */
[----:B---3--:R-:W-:Y:S05]  /*6ea0*/  @!P0 NANOSLEEP.SYNCS 0x989680 ;  /* 0x009896800000895d */ /* 0x008fea0003900000 */
[----:B------:R-:W3:Y:S02]  /*6eb0*/  @!P0 SYNCS.PHASECHK.TRANS64 P0, [R0+URZ], R2 ;  /* 0x00000002000085a7 */ /* 0x000ee400080010ff */
[----:B--23--:R-:W-:Y:S05]  /*6ec0*/  @P0 EXIT ;  /* 0x000000000000094d */ /* 0x00cfea0003800000 */
[----:B------:R-:W-:Y:S05]  /*6ed0*/  BRA `(.L_x_122) ;  /* 0xfffffffc00ec7947 */ /* 0x000fea000383ffff */
.L_x_110:
[----:B------:R-:W-:-:S06]  /*6ee0*/  UISETP.GE.AND UP0, UPT, UR18, 0x4, UPT ;  /* 0x000000041200788c */ /* 0x000fcc000bf06270 */
[----:B------:R-:W-:-:S13]  /*6ef0*/  PLOP3.LUT P0, PT, PT, PT, UP0, 0x80, 0x8 ;  /* 0x000000000008781c */ /* 0x000fda0003f0f008 */
[----:B-1----:R-:W-:Y:S05]  /*6f00*/  @!P0 EXIT ;  /* 0x000000000000894d */ /* 0x002fea0003800000 */
[----:B------:R-:W1:Y:S08]  /*6f10*/  S2UR UR4, SR_CgaCtaId ;  /* 0x00000000000479c3 */ /* 0x000e700000008800 */
[----:B------:R-:W-:Y:S01]  /*6f20*/  BAR.SYNC.DEFER_BLOCKING 0x6, 0xa0 ;  /* 0x0182800000007b1d */ /* 0x000fe20000010000 */
[----:B------:R-:W-:Y:S01]  /*6f30*/  IMAD.SHL.U32 R44, R53, 0x10, RZ ;  /* 0x00000010352c7824 */ /* 0x000fe200078e00ff */
[----:B------:R-:W-:Y:S01]  /*6f40*/  CS2R R50, SRZ ;  /* 0x0000000000327805 */ /* 0x000fe2000001ff00 */
[----:B------:R-:W-:-:S02]  /*6f50*/  IMAD.SHL.U32 R0, R46, 0x200, RZ ;  /* 0x000002002e007824 */ /* 0x000fc400078e00ff */
[C---:B------:R-:W-:Y:S01]  /*6f60*/  IMAD.SHL.U32 R4, R53.reuse, 0x2, RZ ;  /* 0x0000000235047824 */ /* 0x040fe200078e00ff */
[----:B------:R-:W-:Y:S02]  /*6f70*/  UMOV UR45, 0x400 ;  /* 0x00000400002d7882 */ /* 0x000fe40000000000 */
[----:B------:R-:W2:Y:S01]  /*6f80*/  LDC.64 R42, c[0x0][0x9b0] ;  /* 0x00026c00ff2a7b82 */ /* 0x000ea20000000a00 */
[C---:B------:R-:W-:Y:S01]  /*6f90*/  LOP3.LUT R52, R44.reuse, 0x5b0, RZ, 0xc0, !PT ;  /* 0x000005b02c347812 */ /* 0x040fe200078ec0ff */
[----:B------:R-:W-:Y:S01]  /*6fa0*/  IMAD.U32 R23, R53, 0x10000, RZ ;  /* 0x0001000035177824 */ /* 0x000fe200078e00ff */
[----:B------:R-:W-:Y:S01]  /*6fb0*/  LOP3.LUT R5, R44, 0x40, RZ, 0xc0, !PT ;  /* 0x000000402c057812 */ /* 0x000fe200078ec0ff */
[----:B------:R-:W-:Y:S01]  /*6fc0*/  IMAD.MOV.U32 R22, RZ, RZ, RZ ;  /* 0x000000ffff167224 */ /* 0x000fe200078e00ff */
[----:B------:R-:W-:Y:S01]  /*6fd0*/  LOP3.LUT R52, R52, 0x200, R0, 0xf8, !PT ;  /* 0x0000020034347812 */ /* 0x000fe200078ef800 */
[----:B------:R-:W-:Y:S01]  /*6fe0*/  IMAD.SHL.U32 R0, R46, 0x200000, RZ ;  /* 0x002000002e007824 */ /* 0x000fe200078e00ff */
[----:B------:R-:W-:Y:S01]  /*6ff0*/  LOP3.LUT P0, RZ, R44, 0x40, RZ, 0xc0, !PT ;  /* 0x000000402cff7812 */ /* 0x000fe2000780c0ff */
[----:B------:R-:W3:Y:S01]  /*7000*/  LDC.64 R40, c[0x0][0x9a8] ;  /* 0x00026a00ff287b82 */ /* 0x000ee20000000a00 */
[----:B------:R-:W-:Y:S01]  /*7010*/  LOP3.LUT R4, R5, 0x8, R4, 0xf8, !PT ;  /* 0x0000000805047812 */ /* 0x000fe200078ef804 */
[----:B------:R-:W4:Y:S01]  /*7020*/  LDCU UR59, c[0x0][0x370] ;  /* 0x00006e00ff3b77ac */ /* 0x000f220008000800 */
[----:B------:R-:W-:-:S02]  /*7030*/  LOP3.LUT R0, R0, 0x200000, RZ, 0xc0, !PT ;  /* 0x0020000000007812 */ /* 0x000fc400078ec0ff */
[----:B------:R-:W-:Y:S01]  /*7040*/  LOP3.LUT R52, R52, R4, RZ, 0xfc, !PT ;  /* 0x0000000434347212 */ /* 0x000fe200078efcff */
[----:B------:R-:W2:Y:S01]  /*7050*/  LDCU UR42, c[0x0][0xc0c] ;  /* 0x00018180ff2a77ac */ /* 0x000ea20008000800 */
[----:B------:R-:W-:Y:S02]  /*7060*/  LOP3.LUT R23, R0, 0x400000, R23, 0xf8, !PT ;  /* 0x0040000000177812 */ /* 0x000fe400078ef817 */
[----:B------:R-:W-:Y:S01]  /*7070*/  P2R R0, PR, RZ, 0x1 ;  /* 0x00000001ff007803 */ /* 0x000fe20000000000 */
[----:B-1----:R-:W-:Y:S01]  /*7080*/  ULEA UR45, UR4, UR45, 0x18 ;  /* 0x0000002d042d7291 */ /* 0x002fe2000f8ec0ff */
[----:B------:R-:W-:Y:S01]  /*7090*/  LOP3.LUT R53, R53, 0x60, RZ, 0xc0, !PT ;  /* 0x0000006035357812 */ /* 0x000fe200078ec0ff */
[----:B------:R-:W1:Y:S02]  /*70a0*/  LDCU UR38, c[0x0][0xc30] ;  /* 0x00018600ff2677ac */ /* 0x000e640008000800 */
[----:B------:R-:W-:Y:S01]  /*70b0*/  UIADD3 UR4, UPT, UPT, UR45, 0x300, URZ ;  /* 0x000003002d047890 */ /* 0x000fe2000fffe0ff */
[----:B------:R-:W1:Y:S04]  /*70c0*/  LDCU.64 UR56, c[0x0][0x988] ;  /* 0x00013100ff3877ac */ /* 0x000e680008000a00 */
[----:B------:R-:W4:Y:S01]  /*70d0*/  LDS R2, [UR45+0x2c0] ;  /* 0x0002c02dff027984 */ /* 0x000f220008000800 */
[----:B------:R-:W-:Y:S01]  /*70e0*/  IMAD.U32 R0, RZ, RZ, UR4 ;  /* 0x00000004ff007e24 */ /* 0x000fe2000f8e00ff */
[----:B------:R-:W1:Y:S01]  /*70f0*/  LDCU.64 UR40, c[0x0][0xc28] ;  /* 0x00018500ff2877ac */ /* 0x000e620008000a00 */
[----:B------:R-:W1:Y:S01]  /*7100*/  LDCU.64 UR62, c[0x0][0x990] ;  /* 0x00013200ff3e77ac */ /* 0x000e620008000a00 */
[----:B------:R-:W1:Y:S01]  /*7110*/  LDCU.128 UR52, c[0x0][0xc10] ;  /* 0x00018200ff3477ac */ /* 0x000e620008000c00 */
[----:B------:R-:W1:Y:S01]  /*7120*/  LDCU UR58, c[0x0][0x374] ;  /* 0x00006e80ff3a77ac */ /* 0x000e620008000800 */
[----:B------:R-:W-:Y:S01]  /*7130*/  UMOV UR51, 0x1 ;  /* 0x0000000100337882 */ /* 0x000fe20000000000 */
[----:B------:R-:W-:Y:S01]  /*7140*/  UMOV UR48, URZ ;  /* 0x000000ff00307c82 */ /* 0x000fe20008000000 */
[----:B------:R-:W-:Y:S01]  /*7150*/  UMOV UR50, URZ ;  /* 0x000000ff00327c82 */ /* 0x000fe20008000000 */
[----:B------:R-:W-:Y:S01]  /*7160*/  UMOV UR49, URZ ;  /* 0x000000ff00317c82 */ /* 0x000fe20008000000 */
[C---:B----4-:R-:W-:Y:S01]  /*7170*/  VIADD R3, R2.reuse, 0x20 ;  /* 0x0000002002037836 */ /* 0x050fe20000000000 */
[----:B------:R-:W-:-:S04]  /*7180*/  LOP3.LUT R2, R2, 0xffff, RZ, 0xc0, !PT ;  /* 0x0000ffff02027812 */ /* 0x000fc800078ec0ff */
[----:B------:R-:W-:-:S05]  /*7190*/  LOP3.LUT R3, R3, 0xffff, RZ, 0xc0, !PT ;  /* 0x0000ffff03037812 */ /* 0x000fca00078ec0ff */
[----:B-123--:R4:W-:Y:S02]  /*71a0*/  STL.64 [R1], R2 ;  /* 0x0000000201007387 */ /* 0x00e9e40000100a00 */
.L_x_153:
[----:B----4-:R-:W-:Y:S04]  /*71b0*/  SHF.L.U32 R2, R50, 0x1f, RZ ;  /* 0x0000001f32027819 */ /* 0x010fe800000006ff */
[----:B------:R-:W1:Y:S02]  /*71c0*/  SYNCS.PHASECHK.TRANS64.TRYWAIT P0, [UR45+0x270], R2 ;  /* 0x00027002ff0075a7 */ /* 0x000e64000800112d */
[----:B-1----:R-:W-:Y:S05]  /*71d0*/  @!P0 BRA `(.L_x_123) ;  /* 0x00000038007c8947 */ /* 0x002fea0003800000 */
.L_x_257:
[----:B-1----:R-:W-:Y:S01]  /*71e0*/  LEA R2, R22, UR43, 0x2 ;  /* 0x0000002b16027c11 */ /* 0x002fe2000f8e10ff */
[----:B------:R-:W1:Y:S01]  /*71f0*/  LDS.128 R4, [UR45+0x2b0] ;  /* 0x0002b02dff047984 */ /* 0x000e620008000c00 */
[----:B------:R-:W-:Y:S02]  /*7200*/  UIADD3 UR4, UPT, UPT, UR45, 0x278, URZ ;  /* 0x000002782d047890 */ /* 0x000fe4000fffe0ff */
[----:B------:R-:W-:Y:S01]  /*7210*/  UISETP.GE.AND UP0, UPT, UR39, 0x1, UPT ;  /* 0x000000012700788c */ /* 0x000fe2000bf06270 */
[----:B------:R-:W-:Y:S01]  /*7220*/  @!PT LDS RZ, [RZ] ;  /* 0x00000000fffff984 */ /* 0x000fe20000000800 */
[----:B------:R-:W-:Y:S01]  /*7230*/  @!PT LDS RZ, [RZ] ;  /* 0x00000000fffff984 */ /* 0x000fe20000000800 */
[----:B------:R-:W-:Y:S01]  /*7240*/  @!PT LDS RZ, [RZ] ;  /* 0x00000000fffff984 */ /* 0x000fe20000000800 */
[----:B------:R-:W-:Y:S01]  /*7250*/  @!PT LDS RZ, [RZ] ;  /* 0x00000000fffff984 */ /* 0x000fe20000000800 */
[----:B------:R2:W-:Y:S06]  /*7260*/  MEMBAR.ALL.CTA ;  /* 0x0000000000007992 */ /* 0x0005ec0000008000 */
[----:B--2---:R-:W2:Y:S01]  /*7270*/  FENCE.VIEW.ASYNC.S ;  /* 0x00000000000073c6 */ /* 0x004ea20000000000 */
[----:B------:R-:W-:Y:S09]  /*7280*/  UPRMT UR4, URZ, 0x654, UR4 ;  /* 0x00000654ff047896 */ /* 0x000ff20008000004 */
[----:B--2---:R-:W-:Y:S01]  /*7290*/  SYNCS.ARRIVE.TRANS64.RED.A1T0 RZ, [UR4], RZ ;  /* 0x000000ffffff79a7 */ /* 0x004fe20008100404 */
[----:B------:R-:W5:Y:S01]  /*72a0*/  LDL R2, [R2] ;  /* 0x0000000002027983 */ /* 0x000f620000100800 */
[----:B-1----:R-:W-:Y:S11]  /*72b0*/  LOP3.LUT P0, RZ, R6, 0x1, RZ, 0xc0, !PT ;  /* 0x0000000106ff7812 */ /* 0x002ff6000780c0ff */
[----:B------:R-:W-:Y:S02]  /*72c0*/  @!UPT UIADD3 URZ, UPT, UPT, URZ, URZ, URZ ;  /* 0x000000fffffff290 */ /* 0x000fe4000fffe0ff */
[----:B------:R-:W-:Y:S01]  /*72d0*/  VOTEU.ANY UP1, P0 ;  /* 0x0000000000ff7886 */ /* 0x000fe20000020100 */
[----:B------:R-:W-:Y:S01]  /*72e0*/  PLOP3.LUT P0, PT, PT, PT, UP1, 0x80, 0x8 ;  /* 0x000000000008781c */ /* 0x000fe20003f0f018 */
[----:B------:R-:W-:Y:S11]  /*72f0*/  UP2UR UR60, UPR, URZ, 0x2 ;  /* 0x00000002ff3c7883 */ /* 0x000ff60008000000 */
[----:B------:R-:W-:Y:S01]  /*7300*/  @!UPT UIADD3 URZ, UPT, UPT, URZ, URZ, URZ ;  /* 0x000000fffffff290 */ /* 0x000fe2000fffe0ff */
[----:B------:R-:W-:Y:S02]  /*7310*/  @P0 MOV R3, R4 ;  /* 0x0000000400030202 */ /* 0x000fe40000000f00 */
[----:B------:R-:W-:Y:S02]  /*7320*/  @P0 LOP3.LUT R0, R5, 0xffff, RZ, 0xc0, !PT ;  /* 0x0000ffff05000812 */ /* 0x000fe400078ec0ff */
[----:B------:R-:W-:Y:S02]  /*7330*/  @P0 R2UR UR5, R3 ;  /* 0x00000000030502ca */ /* 0x000fe400000e0000 */
[----:B------:R-:W-:Y:S11]  /*7340*/  @P0 R2UR UR4, R0 ;  /* 0x00000000000402ca */ /* 0x000ff600000e0000 */
[----:B------:R-:W-:Y:S02]  /*7350*/  @UP1 UMOV UR37, UR5 ;  /* 0x0000000500251c82 */ /* 0x000fe40008000000 */
[----:B------:R-:W-:Y:S01]  /*7360*/  @UP1 UMOV UR36, UR4 ;  /* 0x0000000400241c82 */ /* 0x000fe20008000000 */
[----:B------:R-:W-:Y:S05]  /*7370*/  BRA.U !UP0, `(.L_x_124) ;  /* 0x0000000108cc7547 */ /* 0x000fea000b800000 */
[----:B------:R-:W1:Y:S01]  /*7380*/  LDCU UR9, c[0x0][0xc20] ;  /* 0x00018400ff0977ac */ /* 0x000e620008000800 */
[----:B------:R-:W-:Y:S02]  /*7390*/  UIMAD.WIDE.U32 UR4, UR58, UR55, URZ ;  /* 0x000000373a0472a5 */ /* 0x000fe4000f8e00ff */
[----:B------:R-:W-:Y:S02]  /*73a0*/  UIMAD.WIDE.U32 UR6, UR59, UR52, URZ ;  /* 0x000000343b0672a5 */ /* 0x000fe4000f8e00ff */
[----:B------:R-:W-:Y:S02]  /*73b0*/  UIMAD.WIDE.U32 UR10, UR36, UR55, URZ ;  /* 0x00000037240a72a5 */ /* 0x000fe4000f8e00ff */
[----:B------:R-:W-:Y:S02]  /*73c0*/  UISETP.NE.AND UP0, UPT, UR54, 0x1, UPT ;  /* 0x000000013600788c */ /* 0x000fe4000bf05270 */
[----:B------:R-:W-:Y:S02]  /*73d0*/  UISETP.NE.AND UP1, UPT, UR42, 0x1, UPT ;  /* 0x000000012a00788c */ /* 0x000fe4000bf25270 */
[----:B------:R-:W-:Y:S02]  /*73e0*/  UISETP.NE.AND UP2, UPT, UR39, 0x1, UPT ;  /* 0x000000012700788c */ /* 0x000fe4000bf45270 */
[----:B------:R-:W-:Y:S01]  /*73f0*/  UIMAD.WIDE.U32 UR12, UR37, UR52, URZ ;  /* 0x00000034250c72a5 */ /* 0x000fe2000f8e00ff */
[----:B------:R-:W-:Y:S01]  /*7400*/  UMOV UR4, UR5 ;  /* 0x0000000500047c82 */ /* 0x000fe20008000000 */
[----:B------:R-:W-:Y:S01]  /*7410*/  UMOV UR6, UR11 ;  /* 0x0000000b00067c82 */ /* 0x000fe20008000000 */
[----:B-1----:R-:W-:Y:S03]  /*7420*/  USHF.R.U32.HI UR8, URZ, UR9, UR4 ;  /* 0x00000009ff087299 */ /* 0x002fe60008011604 */
[----:B------:R-:W-:Y:S02]  /*7430*/  UMOV UR4, UR7 ;  /* 0x0000000700047c82 */ /* 0x000fe40008000000 */
[----:B------:R-:W-:Y:S02]  /*7440*/  USHF.R.U32.HI UR5, URZ, UR53, UR4 ;  /* 0x00000035ff057299 */ /* 0x000fe40008011604 */
[----:B------:R-:W-:Y:S02]  /*7450*/  USEL UR4, UR58, UR8, !UP0 ;  /* 0x000000083a047287 */ /* 0x000fe4000c000000 */
[----:B------:R-:W-:Y:S02]  /*7460*/  USHF.R.U32.HI UR8, URZ, UR9, UR6 ;  /* 0x00000009ff087299 */ /* 0x000fe40008011606 */
[----:B------:R-:W-:Y:S02]  /*7470*/  UIMAD.WIDE.U32 UR6, UR4, UR40, URZ ;  /* 0x00000028040672a5 */ /* 0x000fe4000f8e00ff */
[----:B------:R-:W-:Y:S02]  /*7480*/  USEL UR9, UR59, UR5, !UP1 ;  /* 0x000000053b097287 */ /* 0x000fe4000c800000 */
[----:B------:R-:W-:Y:S02]  /*7490*/  USEL UR8, UR36, UR8, !UP0 ;  /* 0x0000000824087287 */ /* 0x000fe4000c000000 */
[----:B------:R-:W-:Y:S01]  /*74a0*/  UIMAD.WIDE.U32 UR10, UR9, UR40, URZ ;  /* 0x00000028090a72a5 */ /* 0x000fe2000f8e00ff */
[----:B------:R-:W-:Y:S01]  /*74b0*/  UMOV UR6, UR7 ;  /* 0x0000000700067c82 */ /* 0x000fe20008000000 */
[----:B------:R-:W-:Y:S01]  /*74c0*/  UMOV UR5, UR13 ;  /* 0x0000000d00057c82 */ /* 0x000fe20008000000 */
[----:B------:R-:W-:Y:S02]  /*74d0*/  @UP2 USHF.R.U32.HI UR4, URZ, UR41, UR6 ;  /* 0x00000029ff042299 */ /* 0x000fe40008011606 */
[----:B------:R-:W-:Y:S02]  /*74e0*/  USHF.R.U32.HI UR5, URZ, UR53, UR5 ;  /* 0x00000035ff057299 */ /* 0x000fe40008011605 */
[----:B------:R-:W-:Y:S02]  /*74f0*/  UIMAD UR4, UR39, UR4, URZ ;  /* 0x00000004270472a4 */ /* 0x000fe4000f8e02ff */
[----:B------:R-:W-:Y:S02]  /*7500*/  USEL UR5, UR37, UR5, !UP1 ;  /* 0x0000000525057287 */ /* 0x000fe4000c800000 */
[----:B------:R-:W-:Y:S01]  /*7510*/  UISETP.GE.AND UP0, UPT, UR8, UR4, UPT ;  /* 0x000000040800728c */ /* 0x000fe2000bf06270 */
[----:B------:R-:W-:Y:S01]  /*7520*/  UMOV UR6, UR11 ;  /* 0x0000000b00067c82 */ /* 0x000fe20008000000 */
[----:B------:R-:W-:Y:S02]  /*7530*/  UIMAD.WIDE.U32 UR10, UR8, UR40, URZ ;  /* 0x00000028080a72a5 */ /* 0x000fe4000f8e00ff */
[----:B------:R-:W-:Y:S04]  /*7540*/  @UP2 USHF.R.U32.HI UR9, URZ, UR41, UR6 ;  /* 0x00000029ff092299 */ /* 0x000fe80008011606 */
[----:B------:R-:W-:Y:S01]  /*7550*/  UIMAD UR6, UR39, UR9, URZ ;  /* 0x00000009270672a4 */ /* 0x000fe2000f8e02ff */
[----:B------:R-:W-:Y:S03]  /*7560*/  UMOV UR4, UR11 ;  /* 0x0000000b00047c82 */ /* 0x000fe60008000000 */
[----:B------:R-:W-:Y:S02]  /*7570*/  UISETP.GE.OR UP0, UPT, UR5, UR6, UP0 ;  /* 0x000000060500728c */ /* 0x000fe40008706670 */
[----:B------:R-:W-:Y:S02]  /*7580*/  USHF.R.U32.HI UR4, URZ, UR41, UR4 ;  /* 0x00000029ff047299 */ /* 0x000fe40008011604 */
[----:B------:R-:W-:Y:S02]  /*7590*/  UIMAD.WIDE.U32 UR6, UR5, UR40, URZ ;  /* 0x00000028050672a5 */ /* 0x000fe4000f8e00ff */
[----:B------:R-:W-:Y:S02]  /*75a0*/  USEL UR11, UR8, UR4, !UP2 ;  /* 0x00000004080b7287 */ /* 0x000fe4000d000000 */
[----:B------:R-:W-:Y:S02]  /*75b0*/  UIADD3 UR6, UPT, UPT, -UR5, URZ, URZ ;  /* 0x000000ff05067290 */ /* 0x000fe4000fffe1ff */
[----:B------:R-:W-:Y:S02]  /*75c0*/  UIADD3 UR10, UPT, UPT, -UR11, URZ, URZ ;  /* 0x000000ff0b0a7290 */ /* 0x000fe4000fffe1ff */
[----:B------:R-:W-:Y:S02]  /*75d0*/  UIMAD UR6, UR42, UR6, UR37 ;  /* 0x000000062a0672a4 */ /* 0x000fe4000f8e0225 */
[----:B------:R-:W-:Y:S01]  /*75e0*/  UIMAD UR10, UR39, UR10, UR8 ;  /* 0x0000000a270a72a4 */ /* 0x000fe2000f8e0208 */
[----:B------:R-:W-:Y:S01]  /*75f0*/  @!UP0 UMOV UR4, UR7 ;  /* 0x0000000700048c82 */ /* 0x000fe20008000000 */
[----:B------:R-:W-:Y:S02]  /*7600*/  UIADD3 UR7, UPT, UPT, -UR8, URZ, URZ ;  /* 0x000000ff08077290 */ /* 0x000fe4000fffe1ff */
[----:B------:R-:W-:Y:S04]  /*7610*/  @!UP0 USHF.R.U32.HI UR4, URZ, UR41, UR4 ;  /* 0x00000029ff048299 */ /* 0x000fe80008011604 */
[----:B------:R-:W-:Y:S04]  /*7620*/  @!UP0 USEL UR4, UR5, UR4, !UP2 ;  /* 0x0000000405048287 */ /* 0x000fe8000d000000 */
[----:B------:R-:W-:Y:S02]  /*7630*/  @!UP0 UIMAD UR9, UR9, UR10, UR4 ;  /* 0x0000000a090982a4 */ /* 0x000fe4000f8e0204 */
[----:B------:R-:W-:Y:S02]  /*7640*/  @!UP0 UIADD3 UR10, UPT, UPT, UR11, -UR4, URZ ;  /* 0x800000040b0a8290 */ /* 0x000fe4000fffe0ff */
[----:B------:R-:W-:Y:S02]  /*7650*/  UIMAD UR4, UR54, UR7, UR36 ;  /* 0x00000007360472a4 */ /* 0x000fe4000f8e0224 */
[----:B------:R-:W-:Y:S03]  /*7660*/  @!UP0 UIMAD UR8, UR10, UR39, UR5 ;  /* 0x000000270a0882a4 */ /* 0x000fe6000f8e0205 */
[----:B------:R-:W-:Y:S02]  /*7670*/  @!UP0 UMOV UR5, UR9 ;  /* 0x0000000900058c82 */ /* 0x000fe40008000000 */
[----:B------:R-:W-:Y:S02]  /*7680*/  UIMAD UR37, UR5, UR42, UR6 ;  /* 0x0000002a052572a4 */ /* 0x000fe4000f8e0206 */
[----:B------:R-:W-:Y:S11]  /*7690*/  UIMAD UR36, UR8, UR54, UR4 ;  /* 0x00000036082472a4 */ /* 0x000ff6000f8e0204 */
[----:B------:R-:W-:Y:S01]  /*76a0*/  @!UPT UIADD3 URZ, UPT, UPT, URZ, URZ, URZ ;  /* 0x000000fffffff290 */ /* 0x000fe2000fffe0ff */
.L_x_124:
[----:B------:R-:W-:Y:S01]  /*76b0*/  UISETP.NE.AND UP0, UPT, UR38, 0x1, UPT ;  /* 0x000000012600788c */ /* 0x000fe2000bf05270 */
[----:B------:R-:W-:Y:S01]  /*76c0*/  @P0 SHF.R.U32.HI R4, RZ, 0x10, R5 ;  /* 0x00000010ff040819 */ /* 0x000fe20000011605 */
[----:B------:R-:W-:Y:S02]  /*76d0*/  UIADD3 UR11, UPT, UPT, UR45, 0x300, URZ ;  /* 0x000003002d0b7890 */ /* 0x000fe4000fffe0ff */
[----:B------:R-:W-:Y:S01]  /*76e0*/  USHF.L.U32 UR47, UR19, 0x6, URZ ;  /* 0x00000006132f7899 */ /* 0x000fe200080006ff */
[----:B------:R-:W-:Y:S06]  /*76f0*/  @P0 R2UR UR61, R4 ;  /* 0x00000000043d02ca */ /* 0x000fec00000e0000 */
[----:B------:R-:W1:Y:S01]  /*7700*/  @!UP0 LDCU.128 UR12, c[0x0][0xc10] ;  /* 0x00018200ff0c87ac */ /* 0x000e620008000c00 */
[----:B------:R-:W2:Y:S01]  /*7710*/  @!UP0 LDCU UR5, c[0x0][0xc0c] ;  /* 0x00018180ff0587ac */ /* 0x000ea20008000800 */
[----:B------:R-:W3:Y:S01]  /*7720*/  @!UP0 LDCU UR10, c[0x0][0xc20] ;  /* 0x00018400ff0a87ac */ /* 0x000ee20008000800 */
[----:B-1----:R-:W-:Y:S02]  /*7730*/  UIMAD.WIDE.U32 UR8, UR37, UR12, URZ ;  /* 0x0000000c250872a5 */ /* 0x002fe4000f8e00ff */
[----:B------:R-:W-:Y:S02]  /*7740*/  UIMAD.WIDE.U32 UR6, UR36, UR15, URZ ;  /* 0x0000000f240672a5 */ /* 0x000fe4000f8e00ff */
[----:B------:R-:W-:Y:S03]  /*7750*/  @!UP0 UISETP.NE.AND UP1, UPT, UR14, 0x1, UPT ;  /* 0x000000010e00888c */ /* 0x000fe6000bf25270 */
[----:B------:R-:W-:Y:S01]  /*7760*/  @!UP0 UMOV UR4, UR9 ;  /* 0x0000000900048c82 */ /* 0x000fe20008000000 */
[----:B--2---:R-:W-:Y:S02]  /*7770*/  @!UP0 UISETP.NE.AND UP2, UPT, UR5, 0x1, UPT ;  /* 0x000000010500888c */ /* 0x004fe4000bf45270 */
[----:B------:R-:W-:Y:S01]  /*7780*/  @!UP0 USHF.R.U32.HI UR4, URZ, UR13, UR4 ;  /* 0x0000000dff048299 */ /* 0x000fe20008011604 */
[----:B------:R-:W-:Y:S02]  /*7790*/  @!UP0 UMOV UR6, UR7 ;  /* 0x0000000700068c82 */ /* 0x000fe40008000000 */
[----:B---3--:R-:W-:Y:S02]  /*77a0*/  @!UP0 USHF.R.U32.HI UR6, URZ, UR10, UR6 ;  /* 0x0000000aff068299 */ /* 0x008fe40008011606 */
[----:B------:R-:W-:Y:S02]  /*77b0*/  @!UP0 USEL UR7, UR37, UR4, !UP2 ;  /* 0x0000000425078287 */ /* 0x000fe4000d000000 */
[----:B------:R-:W-:Y:S04]  /*77c0*/  @!UP0 USEL UR6, UR36, UR6, !UP1 ;  /* 0x0000000624068287 */ /* 0x000fe8000c800000 */
[----:B------:R-:W-:Y:S02]  /*77d0*/  @!UP0 UIADD3 UR4, UPT, UPT, -UR7, UR6, URZ ;  /* 0x0000000607048290 */ /* 0x000fe4000fffe1ff */
[----:B------:R-:W-:Y:S02]  /*77e0*/  @!UP0 UIADD3 UR6, UPT, UPT, UR7, -UR6, URZ ;  /* 0x8000000607068290 */ /* 0x000fe4000fffe0ff */
[----:B------:R-:W-:Y:S02]  /*77f0*/  @!UP0 UIMAD UR37, UR4, UR5, UR37 ;  /* 0x00000005042582a4 */ /* 0x000fe4000f8e0225 */
[----:B------:R-:W-:Y:S02]  /*7800*/  @!UP0 UIMAD UR36, UR6, UR14, UR36 ;  /* 0x0000000e062482a4 */ /* 0x000fe4000f8e0224 */
[----:B------:R-:W-:Y:S09]  /*7810*/  ULOP3.LUT UP0, URZ, UR11, 0x90, URZ, 0xc0, !UPT ;  /* 0x000000900bff7892 */ /* 0x000ff2000f80c0ff */
[----:B------:R-:W-:Y:S05]  /*7820*/  BRA.U !UP0, `(.L_x_125) ;  /* 0x00000001087c7547 */ /* 0x000fea000b800000 */
[----:B------:R-:W1:Y:S01]  /*7830*/  LDCU.64 UR8, c[0x4][0x80] ;  /* 0x01001000ff0877ac */ /* 0x000e620008000a00 */
[----:B------:R-:W-:Y:S01]  /*7840*/  MOV R16, 0x0 ;  /* 0x0000000000107802 */ /* 0x000fe20000000f00 */
[----:B------:R-:W-:Y:S02]  /*7850*/  HFMA2 R12, -RZ, RZ, 0, 5.9604644775390625e-08 ;  /* 0x00000001ff0c7431 */ /* 0x000fe400000001ff */
[----:B------:R-:W-:Y:S01]  /*7860*/  IMAD.MOV.U32 R8, RZ, RZ, 0x70 ;  /* 0x00000070ff087424 */ /* 0x000fe200078e00ff */
[----:B------:R2:W3:Y:S01]  /*7870*/  LDC.64 R14, c[0x4][R16] ;  /* 0x01000000100e7b82 */ /* 0x0004e20000000a00 */
[----:B------:R-:W4:Y:S01]  /*7880*/  LDCU.64 UR6, c[0x4][0x88] ;  /* 0x01001100ff0677ac */ /* 0x000f220008000a00 */
[----:B------:R-:W-:Y:S01]  /*7890*/  IMAD.MOV.U32 R13, RZ, RZ, RZ ;  /* 0x000000ffff0d7224 */ /* 0x000fe200078e00ff */
[----:B------:R-:W2:Y:S01]  /*78a0*/  LDCU.64 UR4, c[0x4][0x8] ;  /* 0x01000100ff0477ac */ /* 0x000ea20008000a00 */
[----:B-1----:R-:W-:Y:S01]  /*78b0*/  MOV R5, UR9 ;  /* 0x0000000900057c02 */ /* 0x002fe20008000f00 */
[----:B------:R-:W-:Y:S01]  /*78c0*/  IMAD.U32 R4, RZ, RZ, UR8 ;  /* 0x00000008ff047e24 */ /* 0x000fe2000f8e00ff */
[----:B----4-:R-:W-:Y:S01]  /*78d0*/  MOV R7, UR7 ;  /* 0x0000000700077c02 */ /* 0x010fe20008000f00 */
[----:B------:R-:W-:Y:S01]  /*78e0*/  IMAD.U32 R6, RZ, RZ, UR6 ;  /* 0x00000006ff067e24 */ /* 0x000fe2000f8e00ff */
[----:B--2---:R-:W-:Y:S01]  /*78f0*/  MOV R11, UR5 ;  /* 0x00000005000b7c02 */ /* 0x004fe20008000f00 */
[----:B------:R-:W-:Y:S02]  /*7900*/  IMAD.U32 R10, RZ, RZ, UR4 ;  /* 0x00000004ff0a7e24 */ /* 0x000fe4000f8e00ff */
[----:B------:R-:W-:Y:S07]  /*7910*/  LEPC R20, `(.L_x_126) ;  /* 0x000000001014794e */ /* 0x000fee0000000000 */
[----:B---3-5:R-:W-:Y:S05]  /*7920*/  CALL.ABS.NOINC R14 ;  /* 0x000000000e007343 */ /* 0x028fea0003c00000 */
.L_x_126:
[----:B------:R-:W1:Y:S01]  /*7930*/  LDCU.64 UR8, c[0x4][0x80] ;  /* 0x01001000ff0877ac */ /* 0x000e620008000a00 */
[----:B------:R-:W2:Y:S01]  /*7940*/  LDC.64 R16, c[0x4][R16] ;  /* 0x0100000010107b82 */ /* 0x000ea20000000a00 */
[----:B------:R-:W-:Y:S02]  /*7950*/  HFMA2 R12, -RZ, RZ, 0, 5.9604644775390625e-08 ;  /* 0x00000001ff0c7431 */ /* 0x000fe400000001ff */
[----:B------:R-:W-:Y:S02]  /*7960*/  IMAD.MOV.U32 R8, RZ, RZ, 0x70 ;  /* 0x00000070ff087424 */ /* 0x000fe400078e00ff */
[----:B------:R-:W-:Y:S01]  /*7970*/  IMAD.MOV.U32 R13, RZ, RZ, RZ ;  /* 0x000000ffff0d7224 */ /* 0x000fe200078e00ff */
[----:B------:R-:W3:Y:S01]  /*7980*/  LDCU.64 UR6, c[0x4][0x88] ;  /* 0x01001100ff0677ac */ /* 0x000ee20008000a00 */
[----:B------:R-:W4:Y:S01]  /*7990*/  LDCU.64 UR4, c[0x4][0x8] ;  /* 0x01000100ff0477ac */ /* 0x000f220008000a00 */
[----:B-1----:R-:W-:Y:S02]  /*79a0*/  MOV R4, UR8 ;  /* 0x0000000800047c02 */ /* 0x002fe40008000f00 */
[----:B------:R-:W-:Y:S02]  /*79b0*/  MOV R5, UR9 ;  /* 0x0000000900057c02 */ /* 0x000fe40008000f00 */
[----:B---3--:R-:W-:Y:S01]  /*79c0*/  MOV R7, UR7 ;  /* 0x0000000700077c02 */ /* 0x008fe20008000f00 */
[----:B------:R-:W-:Y:S01]  /*79d0*/  IMAD.U32 R6, RZ, RZ, UR6 ;  /* 0x00000006ff067e24 */ /* 0x000fe2000f8e00ff */
[----:B----4-:R-:W-:Y:S01]  /*79e0*/  MOV R11, UR5 ;  /* 0x00000005000b7c02 */ /* 0x010fe20008000f00 */
[----:B------:R-:W-:Y:S02]  /*79f0*/  IMAD.U32 R10, RZ, RZ, UR4 ;  /* 0x00000004ff0a7e24 */ /* 0x000fe4000f8e00ff */
[----:B------:R-:W-:Y:S07]  /*7a00*/  LEPC R20, `(.L_x_125) ;  /* 0x000000001014794e */ /* 0x000fee0000000000 */
[----:B--2---:R-:W-:Y:S05]  /*7a10*/  CALL.ABS.NOINC R16 ;  /* 0x0000000010007343 */ /* 0x004fea0003c00000 */
.L_x_125:
[----:B------:R-:W-:Y:S01]  /*7a20*/  R2UR UR4, R49 ;  /* 0x00000000310472ca */ /* 0x000fe200000e0000 */
[----:B------:R-:W-:Y:S01]  /*7a30*/  UISETP.NE.U32.AND UP0, UPT, UR62, URZ, UPT ;  /* 0x000000ff3e00728c */ /* 0x000fe2000bf05070 */
[----:B------:R-:W-:Y:S02]  /*7a40*/  ISETP.NE.U32.AND P4, PT, R42, RZ, PT ;  /* 0x000000ff2a00720c */ /* 0x000fe40003f85070 */
[----:B------:R-:W-:Y:S01]  /*7a50*/  ISETP.NE.U32.AND P2, PT, RZ, UR56, PT ;  /* 0x00000038ff007c0c */ /* 0x000fe2000bf45070 */
[----:B------:R-:W-:Y:S01]  /*7a60*/  UISETP.NE.AND.EX UP1, UPT, UR63, URZ, UPT, UP0 ;  /* 0x000000ff3f00728c */ /* 0x000fe2000bf25300 */
[----:B------:R-:W-:Y:S01]  /*7a70*/  ISETP.NE.AND.EX P4, PT, R43, RZ, PT, P4 ;  /* 0x000000ff2b00720c */ /* 0x000fe20003f85340 */
[----:B------:R-:W-:Y:S01]  /*7a80*/  UPLOP3.LUT UP0, UPT, UPT, UPT, UPT, 0x40, 0x4 ;  /* 0x000000000004789c */ /* 0x000fe20003f0e870 */
[----:B------:R-:W-:Y:S05]  /*7a90*/  ISETP.NE.AND.EX P2, PT, RZ, UR57, PT, P2 ;  /* 0x00000039ff007c0c */ /* 0x000fea000bf45320 */
[----:B------:R-:W-:Y:S06]  /*7aa0*/  UISETP.NE.AND UP2, UPT, UR4, URZ, UPT ;  /* 0x000000ff0400728c */ /* 0x000fec000bf45270 */
[----:B------:R-:W-:Y:S05]  /*7ab0*/  PLOP3.LUT P1, PT, PT, PT, UP2, 0x80, 0x8 ;  /* 0x000000000008781c */ /* 0x000fea0003f2f028 */
[----:B------:R-:W-:Y:S06]  /*7ac0*/  @UP2 UPLOP3.LUT UP0, UPT, UPT, UPT, UP1, 0x80, 0x8 ;  /* 0x000000000008289c */ /* 0x000fec0003f0f010 */
[----:B------:R-:W-:Y:S01]  /*7ad0*/  PLOP3.LUT P0, PT, PT, PT, UP0, 0x80, 0x8 ;  /* 0x000000000008781c */ /* 0x000fe20003f0f008 */
[----:B------:R-:W-:Y:S01]  /*7ae0*/  @!UPT UIADD3 URZ, UPT, UPT, URZ, URZ, URZ ;  /* 0x000000fffffff290 */ /* 0x000fe2000fffe0ff */
[----:B------:R-:W-:Y:S11]  /*7af0*/  BRA.U !UP1, `(.L_x_127) ;  /* 0x00000001093c7547 */ /* 0x000ff6000b800000 */
[----:B------:R-:W-:Y:S01]  /*7b00*/  UISETP.NE.U32.AND UP0, UPT, UR56, URZ, UPT ;  /* 0x000000ff3800728c */ /* 0x000fe2000bf05070 */
[----:B------:R-:W-:Y:S01]  /*7b10*/  HFMA2 R0, -RZ, RZ, 0, 5.9604644775390625e-08 ;  /* 0x00000001ff007431 */ /* 0x000fe200000001ff */
[----:B------:R-:W1:Y:S01]  /*7b20*/  LDCU.64 UR8, c[0x0][0x358] ;  /* 0x00006b00ff0877ac */ /* 0x000e620008000a00 */
[----:B------:R-:W-:Y:S01]  /*7b30*/  IMAD.MOV.U32 R45, RZ, RZ, 0x1 ;  /* 0x00000001ff2d7424 */ /* 0x000fe200078e00ff */
[----:B------:R-:W-:Y:S06]  /*7b40*/  UISETP.NE.AND.EX UP0, UPT, UR57, URZ, UPT, UP0 ;  /* 0x000000ff3900728c */ /* 0x000fec000bf05300 */
[----:B------:R-:W-:Y:S05]  /*7b50*/  PLOP3.LUT P3, PT, PT, PT, UP0, 0x80, 0x8 ;  /* 0x000000000008781c */ /* 0x000fea0003f6f008 */
[----:B------:R-:W2:Y:S01]  /*7b60*/  @UP0 LDCU.64 UR4, c[0x0][0x988] ;  /* 0x00013100ff0407ac */ /* 0x000ea20008000a00 */
[----:B------:R-:W-:Y:S07]  /*7b70*/  @UP0 UIMAD UR6, UR46, UR62, URZ ;  /* 0x0000003e2e0602a4 */ /* 0x000fee000f8e02ff */
[----:B------:R-:W-:Y:S01]  /*7b80*/  @!P3 PRMT R45, R0, 0x7610, R45 ;  /* 0x00007610002db816 */ /* 0x000fe2000000002d */
[----:B--2---:R-:W-:Y:S06]  /*7b90*/  @UP0 UIMAD.WIDE UR4, UR6, 0x4, UR4 ;  /* 0x00000004060408a5 */ /* 0x004fec000f8e0204 */
[----:B-----5:R-:W-:Y:S01]  /*7ba0*/  IMAD.U32 R26, RZ, RZ, UR4 ;  /* 0x00000004ff1a7e24 */ /* 0x020fe2000f8e00ff */
[----:B------:R-:W-:Y:S04]  /*7bb0*/  MOV R27, UR5 ;  /* 0x00000005001b7c02 */ /* 0x000fe80008000f00 */
[----:B------:R-:W2:Y:S01]  /*7bc0*/  @!UP0 LDCU UR4, c[0x0][0x980] ;  /* 0x00013000ff0487ac */ /* 0x000ea20008000800 */
[----:B-1----:R1:W5:Y:S02]  /*7bd0*/  @P3 LDG.E R26, desc[UR8][R26.64] ;  /* 0x000000081a1a3981 */ /* 0x002364000c1e1900 */
[----:B-12---:R-:W-:Y:S02]  /*7be0*/  @!P3 IMAD.U32 R26, RZ, RZ, UR4 ;  /* 0x00000004ff1abe24 */ /* 0x006fe4000f8e00ff */
.L_x_127:
[----:B------:R-:W-:Y:S05]  /*7bf0*/  @!P4 BRA `(.L_x_128) ;  /* 0x000000000024c947 */ /* 0x000fea0003800000 */
[----:B------:R-:W-:Y:S01]  /*7c00*/  ISETP.NE.U32.AND P3, PT, R40, RZ, PT ;  /* 0x000000ff2800720c */ /* 0x000fe20003f65070 */
[----:B------:R-:W1:Y:S03]  /*7c10*/  LDCU.64 UR4, c[0x0][0x358] ;  /* 0x00006b00ff0477ac */ /* 0x000e660008000a00 */
[----:B------:R-:W-:Y:S11]  /*7c20*/  ISETP.NE.AND.EX P3, PT, R41, RZ, PT, P3 ;  /* 0x000000ff2900720c */ /* 0x000ff60003f65330 */
[----:B------:R-:W-:Y:S02]  /*7c30*/  @!UPT UIADD3 URZ, UPT, UPT, URZ, URZ, URZ ;  /* 0x000000fffffff290 */ /* 0x000fe4000fffe0ff */
[----:B------:R-:W2:Y:S01]  /*7c40*/  @P3 LDC.64 R4, c[0x0][0x9a8] ;  /* 0x00026a00ff043b82 */ /* 0x000ea20000000a00 */
[----:B------:R-:W-:Y:S04]  /*7c50*/  @P3 IMAD R0, R42, UR46, RZ ;  /* 0x0000002e2a003c24 */ /* 0x000fe8000f8e02ff */
[----:B--2---:R-:W-:Y:S05]  /*7c60*/  @P3 IMAD.WIDE R4, R0, 0x4, R4 ;  /* 0x0000000400043825 */ /* 0x004fea00078e0204 */
[----:B-1---5:R1:W5:Y:S02]  /*7c70*/  @P3 LDG.E R24, desc[UR4][R4.64] ;  /* 0x0000000404183981 */ /* 0x022364000c1e1900 */
[----:B-1----:R-:W2:Y:S02]  /*7c80*/  @!P3 LDC R24, c[0x0][0x9a0] ;  /* 0x00026800ff18bb82 */ /* 0x002ea40000000800 */
.L_x_128:
[----:B------:R-:W-:Y:S01]  /*7c90*/  ULOP3.LUT UR4, UR51, 0x1, URZ, 0x3c, !UPT ;  /* 0x0000000133047892 */ /* 0x000fe2000f8e3cff */
[----:B-----5:R-:W-:Y:S01]  /*7ca0*/  FSETP.NEU.AND P3, PT, R26, RZ, PT ;  /* 0x000000ff1a00720b */ /* 0x020fe20003f6d000 */
[----:B------:R-:W1:Y:S01]  /*7cb0*/  LDCU.128 UR8, c[0x0][0xb80] ;  /* 0x00017000ff0877ac */ /* 0x000e620008000c00 */
[----:B------:R-:W-:Y:S01]  /*7cc0*/  SEL R4, RZ, 0xffffffff, P2 ;  /* 0xffffffffff047807 */ /* 0x000fe20001000000 */
[----:B------:R-:W-:Y:S01]  /*7cd0*/  IMAD.U32 R63, RZ, RZ, UR48 ;  /* 0x00000030ff3f7e24 */ /* 0x000fe2000f8e00ff */
[----:B------:R-:W-:Y:S01]  /*7ce0*/  @P1 LOP3.LUT P2, RZ, R45, 0xff, RZ, 0xc0, !PT ;  /* 0x000000ff2dff1812 */ /* 0x000fe2000784c0ff */
[----:B------:R-:W-:Y:S01]  /*7cf0*/  IMAD.U32 R27, RZ, RZ, UR4 ;  /* 0x00000004ff1b7e24 */ /* 0x000fe2000f8e00ff */
[----:B------:R-:W-:Y:S01]  /*7d00*/  @P1 SEL R0, RZ, 0xffffffff, P3 ;  /* 0xffffffffff001807 */ /* 0x000fe20001800000 */
[----:B------:R-:W-:Y:S01]  /*7d10*/  IMAD.SHL.U32 R65, R52, 0x2, RZ ;  /* 0x0000000234417824 */ /* 0x000fe200078e00ff */
[----:B------:R-:W-:Y:S01]  /*7d20*/  LEA R58, R22, UR45, 0x3 ;  /* 0x0000002d163a7c11 */ /* 0x000fe2000f8e18ff */
[----:B------:R-:W3:Y:S01]  /*7d30*/  LDCU.128 UR16, c[0x0][0xb90] ;  /* 0x00017200ff1077ac */ /* 0x000ee20008000c00 */
[----:B------:R-:W-:Y:S01]  /*7d40*/  @P0 SEL R0, R4, R0, !P2 ;  /* 0x0000000004000207 */ /* 0x000fe20005000000 */
[----:B------:R-:W-:Y:S01]  /*7d50*/  IMAD.SHL.U32 R63, R63, 0x1000, RZ ;  /* 0x000010003f3f7824 */ /* 0x000fe200078e00ff */
[----:B------:R-:W-:Y:S01]  /*7d60*/  PLOP3.LUT P2, PT, PT, PT, UP1, 0x80, 0x8 ;  /* 0x000000000008781c */ /* 0x000fe20003f4f018 */
[----:B------:R-:W-:Y:S01]  /*7d70*/  BSSY B1, `(.L_x_129) ;  /* 0x000004f000017945 */ /* 0x000fe20003800000 */
[----:B------:R-:W-:Y:S01]  /*7d80*/  @P1 LOP3.LUT R0, R0, 0x1, RZ, 0xc0, !PT ;  /* 0x0000000100001812 */ /* 0x000fe200078ec0ff */
[----:B------:R-:W-:Y:S01]  /*7d90*/  IMAD.MOV.U32 R66, RZ, RZ, 0x1 ;  /* 0x00000001ff427424 */ /* 0x000fe200078e00ff */
[----:B------:R-:W-:Y:S01]  /*7da0*/  LOP3.LUT P4, R59, R45, 0xff, RZ, 0xc0, !PT ;  /* 0x000000ff2d3b7812 */ /* 0x000fe2000788c0ff */
[----:B------:R-:W-:Y:S01]  /*7db0*/  USHF.L.U32 UR12, UR44, 0x6, URZ ;  /* 0x000000062c0c7899 */ /* 0x000fe200080006ff */
[----:B------:R-:W-:Y:S01]  /*7dc0*/  ISETP.NE.U32.OR P6, PT, R0, 0x1, !P1 ;  /* 0x000000010000780c */ /* 0x000fe20004fc5470 */
[----:B------:R-:W-:Y:S01]  /*7dd0*/  IMAD.U32 R0, RZ, RZ, UR48 ;  /* 0x00000030ff007e24 */ /* 0x000fe2000f8e00ff */
[----:B------:R-:W4:Y:S01]  /*7de0*/  LDCU UR13, c[0x0][0xba0] ;  /* 0x00017400ff0d77ac */ /* 0x000f220008000800 */
[----:B------:R-:W-:Y:S01]  /*7df0*/  SEL R5, RZ, 0xffffffff, P3 ;  /* 0xffffffffff057807 */ /* 0x000fe20001800000 */
[----:B------:R-:W-:Y:S01]  /*7e00*/  IMAD.IADD R25, R23, 0x1, R2 ;  /* 0x0000000117197824 */ /* 0x000fe200078e0202 */
[----:B------:R-:W-:Y:S01]  /*7e10*/  P2R R60, PR, RZ, 0x40 ;  /* 0x00000040ff3c7803 */ /* 0x000fe20000000000 */
[----:B------:R-:W-:Y:S01]  /*7e20*/  IMAD.U32 R57, RZ, RZ, UR12 ;  /* 0x0000000cff397e24 */ /* 0x000fe2000f8e00ff */
[----:B------:R-:W-:Y:S01]  /*7e30*/  LEA R0, R0, UR45, 0x3 ;  /* 0x0000002d00007c11 */ /* 0x000fe2000f8e18ff */
[----:B------:R-:W-:Y:S01]  /*7e40*/  IMAD.U32 R64, RZ, RZ, UR48 ;  /* 0x00000030ff407e24 */ /* 0x000fe2000f8e00ff */
[----:B------:R-:W-:Y:S02]  /*7e50*/  @P2 SEL R5, R4, R5, !P4 ;  /* 0x0000000504052207 */ /* 0x000fe40006000000 */
[----:B------:R-:W-:Y:S02]  /*7e60*/  CS2R R38, SRZ ;  /* 0x0000000000267805 */ /* 0x000fe4000001ff00 */
[----:B------:R-:W-:Y:S02]  /*7e70*/  CS2R R36, SRZ ;  /* 0x0000000000247805 */ /* 0x000fe4000001ff00 */
[----:B------:R-:W-:Y:S02]  /*7e80*/  CS2R R30, SRZ ;  /* 0x00000000001e7805 */ /* 0x000fe4000001ff00 */
[----:B------:R-:W-:Y:S02]  /*7e90*/  @P6 SHF.L.U32 R3, R27, 0x1f, RZ ;  /* 0x0000001f1b036819 */ /* 0x000fe400000006ff */
[----:B------:R-:W-:Y:S02]  /*7ea0*/  CS2R R28, SRZ ;  /* 0x00000000001c7805 */ /* 0x000fe4000001ff00 */
[----:B------:R-:W-:Y:S01]  /*7eb0*/  LOP3.LUT R5, R5, 0x1, RZ, 0xc0, !PT ;  /* 0x0000000105057812 */ /* 0x000fe200078ec0ff */
[----:B------:R4:W2:Y:S01]  /*7ec0*/  @P6 SYNCS.PHASECHK.TRANS64.TRYWAIT P1, [R0+URZ+0x230], R3 ;  /* 0x00023003000065a7 */ /* 0x0008a200080211ff */
[----:B-1----:R-:W-:Y:S02]  /*7ed0*/  UIMAD.WIDE.U32 UR4, UR12, UR9, URZ ;  /* 0x000000090c0472a5 */ /* 0x002fe4000f8e00ff */
[----:B------:R-:W-:Y:S01]  /*7ee0*/  ISETP.NE.U32.AND P5, PT, R5, 0x1, PT ;  /* 0x000000010500780c */ /* 0x000fe20003fa5070 */
[----:B------:R-:W-:Y:S01]  /*7ef0*/  UISETP.NE.AND UP0, UPT, UR8, 0x1, UPT ;  /* 0x000000010800788c */ /* 0x000fe2000bf05270 */
[----:B------:R-:W-:Y:S01]  /*7f00*/  IADD3 R62, PT, PT, R63, UR45, R65 ;  /* 0x0000002d3f3e7c10 */ /* 0x000fe2000fffe041 */
[----:B------:R-:W-:Y:S01]  /*7f10*/  USHF.R.U32.HI UR5, URZ, UR10, UR5 ;  /* 0x0000000aff057299 */ /* 0x000fe20008011605 */
[----:B------:R-:W-:Y:S03]  /*7f20*/  P2R R67, PR, RZ, 0x20 ;  /* 0x00000020ff437803 */ /* 0x000fe60000000000 */
[----:B------:R-:W-:Y:S02]  /*7f30*/  USEL UR5, UR12, UR5, !UP0 ;  /* 0x000000050c057287 */ /* 0x000fe4000c000000 */
[----:B------:R-:W-:Y:S02]  /*7f40*/  UISETP.NE.AND UP0, UPT, UR11, 0x1, UPT ;  /* 0x000000010b00788c */ /* 0x000fe4000bf05270 */
[----:B---3--:R-:W-:Y:S02]  /*7f50*/  UIMAD.WIDE.U32 UR6, UR5, UR16, URZ ;  /* 0x00000010050672a5 */ /* 0x008fe4000f8e00ff */
[----:B------:R-:W-:Y:S02]  /*7f60*/  IMAD R7, RZ, RZ, -UR5 ;  /* 0x80000005ff077e24 */ /* 0x000fe4000f8e02ff */
[----:B------:R-:W-:Y:S02]  /*7f70*/  IMAD.U32 R56, RZ, RZ, UR5 ;  /* 0x00000005ff387e24 */ /* 0x000fe4000f8e00ff */
[----:B------:R-:W-:Y:S01]  /*7f80*/  IMAD R57, R7, UR8, R57 ;  /* 0x0000000807397c24 */ /* 0x000fe2000f8e0239 */
[----:B------:R-:W-:Y:S02]  /*7f90*/  UMOV UR4, UR7 ;  /* 0x0000000700047c82 */ /* 0x000fe40008000000 */
[----:B------:R-:W-:Y:S01]  /*7fa0*/  USHF.R.U32.HI UR4, URZ, UR17, UR4 ;  /* 0x00000011ff047299 */ /* 0x000fe20008011604 */
[----:B----4-:R-:W-:Y:S03]  /*7fb0*/  SHF.L.U32 R3, R51, 0x1f, RZ ;  /* 0x0000001f33037819 */ /* 0x010fe600000006ff */
[----:B------:R-:W-:Y:S02]  /*7fc0*/  USEL UR4, UR5, UR4, !UP0 ;  /* 0x0000000405047287 */ /* 0x000fe4000c000000 */
[----:B------:R-:W-:Y:S01]  /*7fd0*/  UISETP.NE.AND UP0, UPT, UR18, 0x1, UPT ;  /* 0x000000011200788c */ /* 0x000fe2000bf05270 */
[----:B------:R1:W3:Y:S01]  /*7fe0*/  SYNCS.PHASECHK.TRANS64.TRYWAIT P0, [R58+URZ+0x280], R3 ;  /* 0x000280033a0075a7 */ /* 0x0002e200080011ff */
[----:B------:R-:W-:Y:S02]  /*7ff0*/  UIMAD.WIDE.U32 UR6, UR4, UR19, URZ ;  /* 0x00000013040672a5 */ /* 0x000fe4000f8e00ff */
[----:B------:R-:W-:Y:S02]  /*8000*/  IMAD.U32 R55, RZ, RZ, UR4 ;  /* 0x00000004ff377e24 */ /* 0x000fe4000f8e00ff */
[----:B------:R-:W-:Y:S01]  /*8010*/  IMAD R6, RZ, RZ, -UR4 ;  /* 0x80000004ff067e24 */ /* 0x000fe2000f8e02ff */
[----:B------:R-:W-:Y:S01]  /*8020*/  PLOP3.LUT P2, PT, PT, PT, UP0, 0x80, 0x8 ;  /* 0x000000000008781c */ /* 0x000fe20003f4f008 */
[----:B------:R-:W-:Y:S01]  /*8030*/  IMAD.U32 R54, RZ, RZ, UR4 ;  /* 0x00000004ff367e24 */ /* 0x000fe2000f8e00ff */
[----:B------:R-:W-:Y:S01]  /*8040*/  UMOV UR6, UR7 ;  /* 0x0000000700067c82 */ /* 0x000fe20008000000 */
[----:B------:R-:W-:Y:S01]  /*8050*/  IMAD R56, R6, UR11, R56 ;  /* 0x0000000b06387c24 */ /* 0x000fe2000f8e0238 */
[----:B------:R-:W-:Y:S06]  /*8060*/  USHF.R.U32.HI UR6, URZ, UR13, UR6 ;  /* 0x0000000dff067299 */ /* 0x000fec0008011606 */
[----:B------:R-:W-:Y:S05]  /*8070*/  SEL R55, R55, UR6, !P2 ;  /* 0x0000000637377c07 */ /* 0x000fea000d000000 */
[----:B------:R-:W-:Y:S04]  /*8080*/  IMAD.MOV R4, RZ, RZ, -R55 ;  /* 0x000000ffff047224 */ /* 0x000fe800078e0a37 */
[----:B------:R-:W-:Y:S01]  /*8090*/  IMAD R54, R4, UR18, R54 ;  /* 0x0000001204367c24 */ /* 0x000fe2000f8e0236 */
[----:B--2---:R-:W-:Y:S01]  /*80a0*/  @P6 SEL R66, RZ, 0x1, !P1 ;  /* 0x00000001ff426807 */ /* 0x004fe20004800000 */
[----:B-1----:R-:W-:Y:S06]  /*80b0*/  @!P6 BRA `(.L_x_130) ;  /* 0x000000000068e947 */ /* 0x002fec0003800000 */
[----:B------:R-:W-:Y:S01]  /*80c0*/  LOP3.LUT P6, RZ, R44, 0x40, RZ, 0xc0, !PT ;  /* 0x000000402cff7812 */ /* 0x000fe200078cc0ff */
[----:B------:R-:W-:Y:S01]  /*80d0*/  VIADD R2, R62, 0x300 ;  /* 0x000003003e027836 */ /* 0x000fe20000000000 */
[----:B------:R-:W-:Y:S01]  /*80e0*/  ISETP.NE.AND P2, PT, R66, RZ, PT ;  /* 0x000000ff4200720c */ /* 0x000fe20003f45270 */
[----:B------:R-:W-:Y:S01]  /*80f0*/  BSSY B0, `(.L_x_131) ;  /* 0x000000d000007945 */ /* 0x000fe20003800000 */
[----:B------:R-:W-:Y:S01]  /*8100*/  PLOP3.LUT P1, PT, PT, PT, PT, 0x8, 0x80 ;  /* 0x000000000080781c */ /* 0x000fe20003f2e170 */
[----:B------:R-:W-:Y:S01]  /*8110*/  @P5 VIADD R4, R62, 0x310 ;  /* 0x000003103e045836 */ /* 0x000fe20000000000 */
[----:B------:R-:W-:Y:S02]  /*8120*/  @P5 PLOP3.LUT P1, PT, P6, PT, PT, 0x80, 0x8 ;  /* 0x000000000008581c */ /* 0x000fe4000372f070 */
[----:B------:R-:W-:Y:S02]  /*8130*/  CS2R R38, SRZ ;  /* 0x0000000000267805 */ /* 0x000fe4000001ff00 */
[----:B------:R-:W-:Y:S02]  /*8140*/  CS2R R36, SRZ ;  /* 0x0000000000247805 */ /* 0x000fe4000001ff00 */
[----:B------:R-:W-:Y:S02]  /*8150*/  CS2R R30, SRZ ;  /* 0x00000000001e7805 */ /* 0x000fe4000001ff00 */
[----:B------:R-:W-:Y:S05]  /*8160*/  CS2R R28, SRZ ;  /* 0x00000000001c7805 */ /* 0x000fea000001ff00 */
[----:B------:R-:W-:Y:S01]  /*8170*/  @P1 VIADD R4, R2, 0xfffffff0 ;  /* 0xfffffff002041836 */ /* 0x000fe20000000000 */
[----:B------:R-:W-:Y:S06]  /*8180*/  @P2 BRA `(.L_x_132) ;  /* 0x00000000000c2947 */ /* 0x000fec0003800000 */
[----:B------:R-:W-:Y:S04]  /*8190*/  SHF.L.U32 R2, R27, 0x1f, RZ ;  /* 0x0000001f1b027819 */ /* 0x000fe800000006ff */
[----:B------:R-:W1:Y:S02]  /*81a0*/  SYNCS.PHASECHK.TRANS64.TRYWAIT P1, [R0+URZ+0x230], R2 ;  /* 0x00023002000075a7 */ /* 0x000e6400080211ff */
[----:B-1----:R-:W-:Y:S05]  /*81b0*/  @!P1 BRA `(.L_x_133) ;  /* 0x00000028009c9947 */ /* 0x002fea0003800000 */
.L_x_132:
[----:B------:R-:W-:Y:S05]  /*81c0*/  BSYNC B0 ;  /* 0x0000000000007941 */ /* 0x000fea0003800000 */
.L_x_131:
[----:B------:R-:W-:Y:S01]  /*81d0*/  UIADD3 UR4, UPT, UPT, UR48, 0x1, URZ ;  /* 0x0000000130047890 */ /* 0x000fe2000fffe0ff */
[----:B------:R-:W-:Y:S03]  /*81e0*/  ISETP.NE.AND P1, PT, R67, RZ, PT ;  /* 0x000000ff4300720c */ /* 0x000fe60003f25270 */
[----:B------:R-:W-:Y:S04]  /*81f0*/  UISETP.NE.AND UP0, UPT, UR4, 0x3, UPT ;  /* 0x000000030400788c */ /* 0x000fe8000bf05270 */
[----:B------:R-:W-:Y:S02]  /*8200*/  USEL UR5, URZ, 0x1, UP0 ;  /* 0x00000001ff057887 */ /* 0x000fe40008000000 */
[----:B------:R-:W-:Y:S04]  /*8210*/  USEL UR4, UR4, URZ, UP0 ;  /* 0x000000ff04047287 */ /* 0x000fe80008000000 */
[----:B------:R2:W4:Y:S01]  /*8220*/  @P1 LDS.128 R36, [R4] ;  /* 0x0000000004241984 */ /* 0x0005220000000c00 */
[----:B------:R-:W-:Y:S01]  /*8230*/  LOP3.LUT R27, R27, UR5, RZ, 0x3c, !PT ;  /* 0x000000051b1b7c12 */ /* 0x000fe2000f8e3cff */
[----:B------:R-:W-:Y:S02]  /*8240*/  IMAD.U32 R64, RZ, RZ, UR4 ;  /* 0x00000004ff407e24 */ /* 0x000fe4000f8e00ff */
[----:B------:R2:W1:Y:S04]  /*8250*/  @P1 LDS.128 R28, [R62+0x300] ;  /* 0x000300003e1c1984 */ /* 0x0004680000000c00 */
.L_x_130:
[----:B------:R-:W-:Y:S05]  /*8260*/  BSYNC B1 ;  /* 0x0000000000017941 */ /* 0x000fea0003800000 */
.L_x_129:
[----:B-1----:R-:W-:Y:S04]  /*8270*/  SHF.R.U32.HI R0, RZ, 0x15, R25 ;  /* 0x00000015ff007819 */ /* 0x002fe80000011619 */
[----:B------:R-:W-:Y:S01]  /*8280*/  LOP3.LUT P1, RZ, R0, 0x3, R46, 0x48, !PT ;  /* 0x0000000300ff7812 */ /* 0x000fe2000782482e */
[----:B------:R-:W-:Y:S01]  /*8290*/  @!UPT UIADD3 URZ, UPT, UPT, URZ, URZ, URZ ;  /* 0x000000fffffff290 */ /* 0x000fe2000fffe0ff */
[----:B---3--:R-:W-:Y:S11]  /*82a0*/  @P0 BRA `(.L_x_134) ;  /* 0x0000000000080947 */ /* 0x008ff60003800000 */
[----:B------:R-:W1:Y:S02]  /*82b0*/  SYNCS.PHASECHK.TRANS64.TRYWAIT P0, [R58+URZ+0x280], R3 ;  /* 0x000280033a0075a7 */ /* 0x000e6400080011ff */
[----:B-1----:R-:W-:Y:S05]  /*82c0*/  @!P0 BRA `(.L_x_135) ;  /* 0x00000028006c8947 */ /* 0x002fea0003800000 */
.L_x_134:
[----:B------:R-:W-:Y:S05]  /*82d0*/  @!P1 BRA `(.L_x_136) ;  /* 0x0000000000409947 */ /* 0x000fea0003800000 */
[----:B------:R-:W3:Y:S01]  /*82e0*/  LDCU.64 UR8, c[0x4][0x70] ;  /* 0x01000e00ff0877ac */ /* 0x000ee20008000a00 */
[----:B-1----:R-:W-:Y:S01]  /*82f0*/  MOV R3, 0x0 ;  /* 0x0000000000037802 */ /* 0x002fe20000000f00 */
[----:B------:R-:W-:Y:S02]  /*8300*/  HFMA2 R12, -RZ, RZ, 0, 5.9604644775390625e-08 ;  /* 0x00000001ff0c7431 */ /* 0x000fe400000001ff */
[----:B------:R-:W-:Y:S02]  /*8310*/  IMAD.MOV.U32 R8, RZ, RZ, 0x192 ;  /* 0x00000192ff087424 */ /* 0x000fe400078e00ff */
[----:B------:R-:W-:Y:S01]  /*8320*/  IMAD.MOV.U32 R13, RZ, RZ, RZ ;  /* 0x000000ffff0d7224 */ /* 0x000fe200078e00ff */
[----:B------:R-:W1:Y:S01]  /*8330*/  LDCU.64 UR6, c[0x4][0x78] ;  /* 0x01000f00ff0677ac */ /* 0x000e620008000a00 */
[----:B------:R-:W4:Y:S01]  /*8340*/  LDC.64 R2, c[0x4][R3] ;  /* 0x0100000003027b82 */ /* 0x000f220000000a00 */
[----:B------:R-:W5:Y:S01]  /*8350*/  LDCU.64 UR4, c[0x4][0x10] ;  /* 0x01000200ff0477ac */ /* 0x000f620008000a00 */
[----:B---3--:R-:W-:Y:S01]  /*8360*/  MOV R5, UR9 ;  /* 0x0000000900057c02 */ /* 0x008fe20008000f00 */
[----:B--2---:R-:W-:Y:S01]  /*8370*/  IMAD.U32 R4, RZ, RZ, UR8 ;  /* 0x00000008ff047e24 */ /* 0x004fe2000f8e00ff */
[----:B-1----:R-:W-:Y:S01]  /*8380*/  MOV R7, UR7 ;  /* 0x0000000700077c02 */ /* 0x002fe20008000f00 */
[----:B------:R-:W-:Y:S01]  /*8390*/  IMAD.U32 R6, RZ, RZ, UR6 ;  /* 0x00000006ff067e24 */ /* 0x000fe2000f8e00ff */
[----:B-----5:R-:W-:Y:S01]  /*83a0*/  MOV R11, UR5 ;  /* 0x00000005000b7c02 */ /* 0x020fe20008000f00 */
[----:B------:R-:W-:Y:S02]  /*83b0*/  IMAD.U32 R10, RZ, RZ, UR4 ;  /* 0x00000004ff0a7e24 */ /* 0x000fe4000f8e00ff */
[----:B------:R-:W-:Y:S07]  /*83c0*/  LEPC R20, `(.L_x_136) ;  /* 0x000000001014794e */ /* 0x000fee0000000000 */
[----:B----4-:R-:W-:Y:S05]  /*83d0*/  CALL.ABS.NOINC R2 ;  /* 0x0000000002007343 */ /* 0x010fea0003c00000 */
.L_x_136:
[----:B------:R-:W-:Y:S05]  /*83e0*/  WARPSYNC.ALL ;  /* 0x0000000000007948 */ /* 0x000fea0003800000 */
[----:B------:R-:W-:Y:S01]  /*83f0*/  R2UR UR4, R25 ;  /* 0x00000000190472ca */ /* 0x000fe200000e0000 */
[--C-:B-1----:R-:W-:Y:S01]  /*8400*/  HADD2.F32 R3, -RZ, R28.reuse.H0_H0 ;  /* 0x2000001cff037230 */ /* 0x102fe20000004100 */
[----:B------:R-:W-:Y:S01]  /*8410*/  MOV R61, 0x10 ;  /* 0x00000010003d7802 */ /* 0x000fe20000000f00 */
[--C-:B------:R-:W-:Y:S01]  /*8420*/  HADD2.F32 R20, -RZ, R29.reuse.H0_H0 ;  /* 0x2000001dff147230 */ /* 0x100fe20000004100 */
[----:B------:R-:W-:Y:S01]  /*8430*/  LOP3.LUT P6, RZ, R44, 0x40, RZ, 0xc0, !PT ;  /* 0x000000402cff7812 */ /* 0x000fe200078cc0ff */
[----:B------:R-:W-:Y:S01]  /*8440*/  BSSY.RECONVERGENT B0, `(.L_x_137) ;  /* 0x0000057000007945 */ /* 0x000fe20003800200 */
[----:B------:R-:W-:Y:S02]  /*8450*/  ISETP.NE.AND P0, PT, R53, RZ, PT ;  /* 0x000000ff3500720c */ /* 0x000fe40003f05270 */
[----:B------:R-:W-:Y:S05]  /*8460*/  SEL R61, R61, 0xfffffff0, !P6 ;  /* 0xfffffff03d3d7807 */ /* 0x000fea0007000000 */
[----:B--2---:R-:W1:Y:S02]  /*8470*/  LDTM.x16 R4, tmem[UR4] ;  /* 0x00000004000479ee */ /* 0x004e640008240000 */
[C---:B-1----:R-:W-:Y:S01]  /*8480*/  FMUL R0, R24.reuse, R4 ;  /* 0x0000000418007220 */ /* 0x042fe20000400000 */
[----:B------:R-:W-:Y:S02]  /*8490*/  HADD2.F32 R4, -RZ, R28.H1_H1 ;  /* 0x3000001cff047230 */ /* 0x000fe40000004100 */
[C---:B------:R-:W-:Y:S01]  /*84a0*/  FMUL R2, R24.reuse, R5 ;  /* 0x0000000518027220 */ /* 0x040fe20000400000 */
[----:B------:R-:W-:Y:S01]  /*84b0*/  FMUL R5, R24, R9 ;  /* 0x0000000918057220 */ /* 0x000fe20000400000 */
[----:B------:R-:W-:Y:S01]  /*84c0*/  FFMA R0, R26, R3, R0 ;  /* 0x000000031a007223 */ /* 0x000fe20000000000 */
[----:B------:R-:W-:Y:S01]  /*84d0*/  FMUL R9, R24, R13 ;  /* 0x0000000d18097220 */ /* 0x000fe20000400000 */
[----:B------:R-:W-:Y:S01]  /*84e0*/  FFMA R2, R26, R4, R2 ;  /* 0x000000041a027223 */ /* 0x000fe20000000002 */
[C---:B------:R-:W-:Y:S01]  /*84f0*/  FMUL R4, R24.reuse, R8 ;  /* 0x0000000818047220 */ /* 0x040fe20000400000 */
[C---:B------:R-:W-:Y:S01]  /*8500*/  FMUL R8, R24.reuse, R12 ;  /* 0x0000000c18087220 */ /* 0x040fe20000400000 */
[C---:B------:R-:W-:Y:S01]  /*8510*/  FMUL R12, R24.reuse, R16 ;  /* 0x00000010180c7220 */ /* 0x040fe20000400000 */
[C---:B------:R-:W-:Y:S01]  /*8520*/  FMUL R3, R24.reuse, R6 ;  /* 0x0000000618037220 */ /* 0x040fe20000400000 */
[----:B------:R-:W-:Y:S01]  /*8530*/  FMUL R13, R24, R17 ;  /* 0x00000011180d7220 */ /* 0x000fe20000400000 */
[----:B------:R-:W-:Y:S01]  /*8540*/  HADD2.F32 R16, -RZ, R29.H1_H1 ;  /* 0x3000001dff107230 */ /* 0x000fe20000004100 */
[----:B------:R-:W-:Y:S01]  /*8550*/  F2FP.F16.F32.PACK_AB R32, R2, R0 ;  /* 0x000000000220723e */ /* 0x000fe200000000ff */
[----:B------:R-:W-:Y:S01]  /*8560*/  FMUL R7, R24, R7 ;  /* 0x0000000718077220 */ /* 0x000fe20000400000 */
[--C-:B------:R-:W-:Y:S02]  /*8570*/  HADD2.F32 R17, -RZ, R30.reuse.H0_H0 ;  /* 0x2000001eff117230 */ /* 0x100fe40000004100 */
[C---:B------:R-:W-:Y:S01]  /*8580*/  FFMA R3, R26.reuse, R20, R3 ;  /* 0x000000141a037223 */ /* 0x040fe20000000003 */
[----:B------:R-:W-:Y:S02]  /*8590*/  HADD2.F32 R0, -RZ, R30.H1_H1 ;  /* 0x3000001eff007230 */ /* 0x000fe40000004100 */
[C---:B------:R-:W-:Y:S01]  /*85a0*/  FFMA R7, R26.reuse, R16, R7 ;  /* 0x000000101a077223 */ /* 0x040fe20000000007 */
[--C-:B------:R-:W-:Y:S02]  /*85b0*/  HADD2.F32 R2, -RZ, R31.reuse.H0_H0 ;  /* 0x2000001fff027230 */ /* 0x100fe40000004100 */
[----:B------:R-:W-:Y:S01]  /*85c0*/  FFMA R4, R26, R17, R4 ;  /* 0x000000111a047223 */ /* 0x000fe20000000004 */
[----:B------:R-:W-:Y:S01]  /*85d0*/  FMUL R6, R24, R10 ;  /* 0x0000000a18067220 */ /* 0x000fe20000400000 */
[----:B------:R-:W-:Y:S01]  /*85e0*/  FFMA R5, R26, R0, R5 ;  /* 0x000000001a057223 */ /* 0x000fe20000000005 */
[----:B------:R-:W-:Y:S02]  /*85f0*/  HADD2.F32 R16, -RZ, R31.H1_H1 ;  /* 0x3000001fff107230 */ /* 0x000fe40000004100 */
[----:B------:R-:W-:Y:S01]  /*8600*/  FMUL R11, R24, R11 ;  /* 0x0000000b180b7220 */ /* 0x000fe20000400000 */
[--C-:B----4-:R-:W-:Y:S02]  /*8610*/  HADD2.F32 R0, -RZ, R36.reuse.H0_H0 ;  /* 0x20000024ff007230 */ /* 0x110fe40000004100 */
[C---:B------:R-:W-:Y:S01]  /*8620*/  FFMA R6, R26.reuse, R2, R6 ;  /* 0x000000021a067223 */ /* 0x040fe20000000006 */
[----:B------:R-:W-:Y:S01]  /*8630*/  F2FP.F16.F32.PACK_AB R33, R7, R3 ;  /* 0x000000030721723e */ /* 0x000fe200000000ff */
[C---:B------:R-:W-:Y:S01]  /*8640*/  FFMA R11, R26.reuse, R16, R11 ;  /* 0x000000101a0b7223 */ /* 0x040fe2000000000b */
[----:B------:R-:W-:Y:S02]  /*8650*/  HADD2.F32 R2, -RZ, R36.H1_H1 ;  /* 0x30000024ff027230 */ /* 0x000fe40000004100 */
[----:B------:R-:W-:Y:S01]  /*8660*/  FFMA R8, R26, R0, R8 ;  /* 0x000000001a087223 */ /* 0x000fe20000000008 */
[--C-:B------:R-:W-:Y:S02]  /*8670*/  HADD2.F32 R3, -RZ, R37.reuse.H0_H0 ;  /* 0x20000025ff037230 */ /* 0x100fe40000004100 */
[C---:B------:R-:W-:Y:S01]  /*8680*/  FMUL R10, R24.reuse, R14 ;  /* 0x0000000e180a7220 */ /* 0x040fe20000400000 */
[----:B------:R-:W-:Y:S02]  /*8690*/  HADD2.F32 R0, -RZ, R37.H1_H1 ;  /* 0x30000025ff007230 */ /* 0x000fe40000004100 */
[----:B------:R-:W-:Y:S01]  /*86a0*/  FMUL R15, R24, R15 ;  /* 0x0000000f180f7220 */ /* 0x000fe20000400000 */
[C---:B------:R-:W-:Y:S01]  /*86b0*/  FFMA R9, R26.reuse, R2, R9 ;  /* 0x000000021a097223 */ /* 0x040fe20000000009 */
[C---:B------:R-:W-:Y:S01]  /*86c0*/  FFMA R10, R26.reuse, R3, R10 ;  /* 0x000000031a0a7223 */ /* 0x040fe2000000000a */
[--C-:B------:R-:W-:Y:S02]  /*86d0*/  HADD2.F32 R2, -RZ, R38.reuse.H0_H0 ;  /* 0x20000026ff027230 */ /* 0x100fe40000004100 */
[----:B------:R-:W-:Y:S01]  /*86e0*/  FFMA R15, R26, R0, R15 ;  /* 0x000000001a0f7223 */ /* 0x000fe2000000000f */
[----:B------:R-:W-:Y:S01]  /*86f0*/  HADD2.F32 R3, -RZ, R38.H1_H1 ;  /* 0x30000026ff037230 */ /* 0x000fe20000004100 */
[----:B------:R-:W-:Y:S01]  /*8700*/  F2FP.F16.F32.PACK_AB R34, R5, R4 ;  /* 0x000000040522723e */ /* 0x000fe200000000ff */
[--C-:B------:R-:W-:Y:S02]  /*8710*/  HADD2.F32 R0, -RZ, R39.reuse.H0_H0 ;  /* 0x20000027ff007230 */ /* 0x100fe40000004100 */
[C---:B------:R-:W-:Y:S01]  /*8720*/  FMUL R14, R24.reuse, R18 ;  /* 0x00000012180e7220 */ /* 0x040fe20000400000 */
[----:B------:R-:W-:Y:S02]  /*8730*/  HADD2.F32 R4, -RZ, R39.H1_H1 ;  /* 0x30000027ff047230 */ /* 0x000fe40000004100 */
[----:B------:R-:W-:Y:S01]  /*8740*/  FMUL R19, R24, R19 ;  /* 0x0000001318137220 */ /* 0x000fe20000400000 */
[----:B------:R-:W-:Y:S01]  /*8750*/  F2FP.F16.F32.PACK_AB R35, R11, R6 ;  /* 0x000000060b23723e */ /* 0x000fe200000000ff */
[C---:B------:R-:W-:Y:S01]  /*8760*/  FFMA R12, R26.reuse, R2, R12 ;  /* 0x000000021a0c7223 */ /* 0x040fe2000000000c */
[C---:B------:R-:W-:Y:S01]  /*8770*/  FFMA R13, R26.reuse, R3, R13 ;  /* 0x000000031a0d7223 */ /* 0x040fe2000000000d */
[C---:B------:R-:W-:Y:S01]  /*8780*/  FFMA R14, R26.reuse, R0, R14 ;  /* 0x000000001a0e7223 */ /* 0x040fe2000000000e */
[----:B------:R-:W-:Y:S01]  /*8790*/  FFMA R19, R26, R4, R19 ;  /* 0x000000041a137223 */ /* 0x000fe20000000013 */
[----:B------:R1:W-:Y:S01]  /*87a0*/  STS.128 [R62+0x300], R32 ;  /* 0x000300203e007388 */ /* 0x0003e20000000c00 */
[----:B------:R-:W-:Y:S02]  /*87b0*/  F2FP.F16.F32.PACK_AB R8, R9, R8 ;  /* 0x000000080908723e */ /* 0x000fe400000000ff */
[----:B------:R-:W-:Y:S02]  /*87c0*/  F2FP.F16.F32.PACK_AB R9, R15, R10 ;  /* 0x0000000a0f09723e */ /* 0x000fe400000000ff */
[----:B------:R-:W-:Y:S02]  /*87d0*/  F2FP.F16.F32.PACK_AB R10, R13, R12 ;  /* 0x0000000c0d0a723e */ /* 0x000fe400000000ff */
[----:B------:R-:W-:Y:S02]  /*87e0*/  F2FP.F16.F32.PACK_AB R11, R19, R14 ;  /* 0x0000000e130b723e */ /* 0x000fe400000000ff */
[----:B------:R-:W-:Y:S05]  /*87f0*/  IADD3 R0, PT, PT, R62, R61, RZ ;  /* 0x0000003d3e007210 */ /* 0x000fea0007ffe0ff */
[----:B------:R1:W-:Y:S01]  /*8800*/  STS.128 [R0+0x300], R8 ;  /* 0x0003000800007388 */ /* 0x0003e20000000c00 */
[----:B------:R-:W-:Y:S01]  /*8810*/  @!PT LDS RZ, [RZ] ;  /* 0x00000000fffff984 */ /* 0x000fe20000000800 */
[----:B------:R-:W-:Y:S01]  /*8820*/  @!PT LDS RZ, [RZ] ;  /* 0x00000000fffff984 */ /* 0x000fe20000000800 */
[----:B------:R-:W-:Y:S01]  /*8830*/  @!PT LDS RZ, [RZ] ;  /* 0x00000000fffff984 */ /* 0x000fe20000000800 */
[----:B------:R-:W-:Y:S01]  /*8840*/  @!PT LDS RZ, [RZ] ;  /* 0x00000000fffff984 */ /* 0x000fe20000000800 */
[----:B------:R2:W-:Y:S07]  /*8850*/  MEMBAR.ALL.CTA ;  /* 0x0000000000007992 */ /* 0x0005ee0000008000 */
[----:B--2---:R-:W2:Y:S02]  /*8860*/  FENCE.VIEW.ASYNC.S ;  /* 0x00000000000073c6 */ /* 0x004ea40000000000 */
[----:B--2---:R-:W-:Y:S06]  /*8870*/  BAR.SYNC.DEFER_BLOCKING 0x1, 0x80 ;  /* 0x0042000000007b1d */ /* 0x004fec0000010000 */
[----:B------:R-:W-:Y:S05]  /*8880*/  @P0 BRA `(.L_x_138) ;  /* 0x0000000000480947 */ /* 0x000fea0003800000 */
[----:B------:R-:W2:Y:S01]  /*8890*/  LDCU.64 UR14, c[0x0][0x348] ;  /* 0x00006900ff0e77ac */ /* 0x000ea20008000a00 */
[----:B------:R-:W-:Y:S02]  /*88a0*/  R2UR UR6, R63 ;  /* 0x000000003f0672ca */ /* 0x000fe400000e0000 */
[----:B------:R-:W-:Y:S01]  /*88b0*/  R2UR UR10, R57 ;  /* 0x00000000390a72ca */ /* 0x000fe200000e0000 */
[----:B------:R-:W-:Y:S01]  /*88c0*/  UMOV UR9, UR47 ;  /* 0x0000002f00097c82 */ /* 0x000fe20008000000 */
[----:B------:R-:W-:Y:S01]  /*88d0*/  R2UR UR11, R56 ;  /* 0x00000000380b72ca */ /* 0x000fe200000e0000 */
[----:B------:R-:W-:Y:S01]  /*88e0*/  UIADD3 UR7, UPT, UPT, UR47, 0x20, URZ ;  /* 0x000000202f077890 */ /* 0x000fe2000fffe0ff */
[----:B------:R-:W-:Y:S02]  /*88f0*/  R2UR UR12, R54 ;  /* 0x00000000360c72ca */ /* 0x000fe400000e0000 */
[----:B------:R-:W-:Y:S05]  /*8900*/  R2UR UR13, R55 ;  /* 0x00000000370d72ca */ /* 0x000fea00000e0000 */
[----:B------:R-:W-:Y:S02]  /*8910*/  UIADD3 UR6, UPT, UPT, UR45, UR6, URZ ;  /* 0x000000062d067290 */ /* 0x000fe4000fffe0ff */
[----:B--2---:R-:W-:Y:S02]  /*8920*/  UIADD3 UR4, UP0, UPT, UR14, 0x780, URZ ;  /* 0x000007800e047890 */ /* 0x004fe4000ff1e0ff */
[----:B------:R-:W-:Y:S02]  /*8930*/  UIADD3 UR8, UPT, UPT, UR6, 0x300, URZ ;  /* 0x0000030006087890 */ /* 0x000fe4000fffe0ff */
[----:B------:R-:W-:Y:S02]  /*8940*/  UIADD3.X UR5, UPT, UPT, URZ, UR15, URZ, UP0, !UPT ;  /* 0x0000000fff057290 */ /* 0x000fe400087fe4ff */
[----:B------:R-:W-:Y:S07]  /*8950*/  UIADD3 UR6, UPT, UPT, UR6, 0xb00, URZ ;  /* 0x00000b0006067890 */ /* 0x000fee000fffe0ff */
[----:B------:R2:W-:Y:S02]  /*8960*/  UTMASTG.5D.IM2COL [UR8], [UR4] ;  /* 0x00000008040073b5 */ /* 0x0005e40008060000 */
[----:B--2---:R-:W-:Y:S01]  /*8970*/  UMOV UR8, UR6 ;  /* 0x0000000600087c82 */ /* 0x004fe20008000000 */
[----:B------:R-:W-:Y:S02]  /*8980*/  UMOV UR9, UR7 ;  /* 0x0000000700097c82 */ /* 0x000fe40008000000 */
[----:B------:R2:W-:Y:S02]  /*8990*/  UTMASTG.5D.IM2COL [UR8], [UR4] ;  /* 0x00000008040073b5 */ /* 0x0005e40008060000 */
[----:B--2---:R0:W-:Y:S02]  /*89a0*/  UTMACMDFLUSH ;  /* 0x00000000000079b7 */ /* 0x0041e40000000000 */
.L_x_138:
[----:B------:R-:W-:Y:S05]  /*89b0*/  BSYNC.RECONVERGENT B0 ;  /* 0x0000000000007941 */ /* 0x000fea0003800200 */
.L_x_137:
[----:B------:R-:W-:Y:S01]  /*89c0*/  UIADD3 UR46, UPT, UPT, UR48, 0x1, URZ ;  /* 0x00000001302e7890 */ /* 0x000fe2000fffe0ff */
[----:B------:R-:W-:Y:S03]  /*89d0*/  BSSY.RECONVERGENT B0, `(.L_x_139) ;  /* 0x0000005000007945 */ /* 0x000fe60003800200 */
[----:B------:R-:W-:Y:S04]  /*89e0*/  UISETP.NE.AND UP0, UPT, UR46, 0x3, UPT ;  /* 0x000000032e00788c */ /* 0x000fe8000bf05270 */
[----:B------:R-:W-:Y:S01]  /*89f0*/  USEL UR44, UR46, URZ, UP0 ;  /* 0x000000ff2e2c7287 */ /* 0x000fe20008000000 */
[----:B------:R-:W-:Y:S11]  /*8a00*/  @P0 BRA `(.L_x_140) ;  /* 0x0000000000040947 */ /* 0x000ff60003800000 */
[----:B------:R-:W-:Y:S04]  /*8a10*/  DEPBAR.LE SB0, 0x1 ;  /* 0x000080400000791a */ /* 0x000fe80000000000 */
.L_x_140:
[----:B------:R-:W-:Y:S05]  /*8a20*/  BSYNC.RECONVERGENT B0 ;  /* 0x0000000000007941 */ /* 0x000fea0003800200 */
.L_x_139:
[----:B------:R-:W-:Y:S01]  /*8a30*/  BAR.SYNC.DEFER_BLOCKING 0x1, 0x80 ;  /* 0x0042000000007b1d */ /* 0x000fe20000010000 */
[----:B------:R-:W-:Y:S01]  /*8a40*/  ISETP.NE.AND P1, PT, R60, RZ, PT ;  /* 0x000000ff3c00720c */ /* 0x000fe20003f25270 */
[----:B------:R-:W-:Y:S01]  /*8a50*/  UISETP.NE.AND UP0, UPT, UR50, URZ, UPT ;  /* 0x000000ff3200728c */ /* 0x000fe2000bf05270 */
[----:B------:R-:W-:Y:S11]  /*8a60*/  LEA R3, R64, UR45, 0x3 ;  /* 0x0000002d40037c11 */ /* 0x000ff6000f8e18ff */
[----:B------:R-:W-:Y:S01]  /*8a70*/  @P1 SHF.L.U32 R4, R27, 0x1f, RZ ;  /* 0x0000001f1b041819 */ /* 0x000fe200000006ff */
[----:B------:R-:W-:Y:S06]  /*8a80*/  BRA.U !UP0, `(.L_x_141) ;  /* 0x0000000108247547 */ /* 0x000fec000b800000 */
[----:B-1----:R-:W1:Y:S01]  /*8a90*/  S2R R0, SR_CgaCtaId ;  /* 0x0000000000007919 */ /* 0x002e620000008800 */
[----:B------:R-:W-:Y:S01]  /*8aa0*/  IMAD.U32 R2, RZ, RZ, UR49 ;  /* 0x00000031ff027e24 */ /* 0x000fe2000f8e00ff */
[----:B------:R-:W-:Y:S04]  /*8ab0*/  UIADD3 UR4, UPT, UPT, UR49, 0x1, URZ ;  /* 0x0000000131047890 */ /* 0x000fe8000fffe0ff */
[----:B------:R-:W-:Y:S01]  /*8ac0*/  @P1 LEA R2, R2, UR45, 0x3 ;  /* 0x0000002d02021c11 */ /* 0x000fe2000f8e18ff */
[----:B------:R-:W-:Y:S04]  /*8ad0*/  UISETP.NE.AND UP0, UPT, UR4, 0x3, UPT ;  /* 0x000000030400788c */ /* 0x000fe8000bf05270 */
[----:B------:R-:W-:Y:S01]  /*8ae0*/  @P1 VIADD R2, R2, 0x248 ;  /* 0x0000024802021836 */ /* 0x000fe20000000000 */
[----:B------:R-:W-:Y:S04]  /*8af0*/  USEL UR49, UR4, URZ, UP0 ;  /* 0x000000ff04317287 */ /* 0x000fe80008000000 */
[----:B-1----:R-:W-:Y:S04]  /*8b00*/  @P1 PRMT R0, R0, 0x654, R2 ;  /* 0x0000065400001816 */ /* 0x002fe80000000002 */
[----:B------:R2:W-:Y:S04]  /*8b10*/  @P1 SYNCS.ARRIVE.TRANS64.RED.A1T0 RZ, [R0+URZ], RZ ;  /* 0x000000ff00ff19a7 */ /* 0x0005e800081004ff */
.L_x_141:
[----:B------:R-:W3:Y:S01]  /*8b20*/  @P1 SYNCS.PHASECHK.TRANS64.TRYWAIT P0, [R3+URZ+0x230], R4 ;  /* 0x00023004030015a7 */ /* 0x000ee200080011ff */
[----:B------:R-:W-:Y:S01]  /*8b30*/  BSSY B1, `(.L_x_142) ;  /* 0x0000012000017945 */ /* 0x000fe20003800000 */
[----:B---3--:R-:W-:Y:S03]  /*8b40*/  @P1 SEL R66, RZ, 0x1, !P0 ;  /* 0x00000001ff421807 */ /* 0x008fe60004000000 */
[----:B------:R-:W-:Y:S05]  /*8b50*/  @!P1 BRA `(.L_x_143) ;  /* 0x00000000003c9947 */ /* 0x000fea0003800000 */
[----:B------:R-:W-:Y:S01]  /*8b60*/  ISETP.NE.AND P1, PT, R67, RZ, PT ;  /* 0x000000ff4300720c */ /* 0x000fe20003f25270 */
[----:B------:R-:W-:Y:S01]  /*8b70*/  BSSY B0, `(.L_x_144) ;  /* 0x0000009000007945 */ /* 0x000fe20003800000 */
[----:B------:R-:W-:Y:S11]  /*8b80*/  ISETP.NE.AND P0, PT, R66, RZ, PT ;  /* 0x000000ff4200720c */ /* 0x000ff60003f05270 */
[----:B------:R-:W-:Y:S05]  /*8b90*/  @P1 IMAD R64, R64, 0x1000, R65 ;  /* 0x0000100040401824 */ /* 0x000fea00078e0241 */
[----:B-12---:R-:W-:Y:S05]  /*8ba0*/  @P1 IADD3 R0, PT, PT, R64, UR45, RZ ;  /* 0x0000002d40001c10 */ /* 0x006fea000fffe0ff */
[----:B------:R-:W-:Y:S01]  /*8bb0*/  @P1 IMAD.IADD R0, R61, 0x1, R0 ;  /* 0x000000013d001824 */ /* 0x000fe200078e0200 */
[----:B------:R-:W-:Y:S06]  /*8bc0*/  @P0 BRA `(.L_x_145) ;  /* 0x00000000000c0947 */ /* 0x000fec0003800000 */
[----:B------:R-:W-:Y:S04]  /*8bd0*/  SHF.L.U32 R27, R27, 0x1f, RZ ;  /* 0x0000001f1b1b7819 */ /* 0x000fe800000006ff */
[----:B------:R-:W1:Y:S02]  /*8be0*/  SYNCS.PHASECHK.TRANS64.TRYWAIT P0, [R3+URZ+0x230], R27 ;  /* 0x0002301b030075a7 */ /* 0x000e6400080011ff */
[----:B-1----:R-:W-:Y:S05]  /*8bf0*/  @!P0 BRA `(.L_x_146) ;  /* 0x0000002000348947 */ /* 0x002fea0003800000 */
.L_x_145:
[----:B------:R-:W-:Y:S05]  /*8c00*/  BSYNC B0 ;  /* 0x0000000000007941 */ /* 0x000fea0003800000 */
.L_x_144:
[----:B------:R-:W-:Y:S11]  /*8c10*/  ISETP.NE.AND P0, PT, R67, RZ, PT ;  /* 0x000000ff4300720c */ /* 0x000ff60003f05270 */
[----:B------:R-:W-:Y:S02]  /*8c20*/  @!UPT UIADD3 URZ, UPT, UPT, URZ, URZ, URZ ;  /* 0x000000fffffff290 */ /* 0x000fe4000fffe0ff */
[----:B------:R3:W4:Y:S04]  /*8c30*/  @P0 LDS.128 R28, [R64+UR45+0x300] ;  /* 0x0003002d401c0984 */ /* 0x0007280008000c00 */
[----:B------:R3:W2:Y:S02]  /*8c40*/  @P0 LDS.128 R36, [R0+0x300] ;  /* 0x0003000000240984 */ /* 0x0006a40000000c00 */
.L_x_143:
[----:B------:R-:W-:Y:S05]  /*8c50*/  BSYNC B1 ;  /* 0x0000000000017941 */ /* 0x000fea0003800000 */
.L_x_142:
[----:B-123--:R-:W-:Y:S05]  /*8c60*/  VIADD R0, R25, 0x10 ;  /* 0x0000001019007836 */ /* 0x00efea0000000000 */
[----:B------:R-:W-:Y:S04]  /*8c70*/  SHF.R.U32.HI R0, RZ, 0x15, R0 ;  /* 0x00000015ff007819 */ /* 0x000fe80000011600 */
[----:B------:R-:W-:Y:S11]  /*8c80*/  LOP3.LUT P0, RZ, R0, 0x3, R46, 0x48, !PT ;  /* 0x0000000300ff7812 */ /* 0x000ff6000780482e */
[----:B------:R-:W-:Y:S02]  /*8c90*/  @!UPT UIADD3 URZ, UPT, UPT, URZ, URZ, URZ ;  /* 0x000000fffffff290 */ /* 0x000fe4000fffe0ff */
[----:B------:R-:W-:Y:S05]  /*8ca0*/  @!P0 BRA `(.L_x_147) ;  /* 0x0000000000408947 */ /* 0x000fea0003800000 */
[----:B------:R-:W1:Y:S01]  /*8cb0*/  LDCU.64 UR8, c[0x4][0x70] ;  /* 0x01000e00ff0877ac */ /* 0x000e620008000a00 */
[----:B------:R-:W-:Y:S01]  /*8cc0*/  MOV R3, 0x0 ;  /* 0x0000000000037802 */ /* 0x000fe20000000f00 */
[----:B------:R-:W-:Y:S02]  /*8cd0*/  HFMA2 R12, -RZ, RZ, 0, 5.9604644775390625e-08 ;  /* 0x00000001ff0c7431 */ /* 0x000fe400000001ff */
[----:B------:R-:W-:Y:S02]  /*8ce0*/  IMAD.MOV.U32 R8, RZ, RZ, 0x192 ;  /* 0x00000192ff087424 */ /* 0x000fe400078e00ff */
[----:B------:R-:W-:Y:S01]  /*8cf0*/  IMAD.MOV.U32 R13, RZ, RZ, RZ ;  /* 0x000000ffff0d7224 */ /* 0x000fe200078e00ff */
[----:B------:R-:W2:Y:S01]  /*8d00*/  LDCU.64 UR6, c[0x4][0x78] ;  /* 0x01000f00ff0677ac */ /* 0x000ea20008000a00 */
[----:B------:R-:W3:Y:S01]  /*8d10*/  LDC.64 R2, c[0x4][R3] ;  /* 0x0100000003027b82 */ /* 0x000ee20000000a00 */
[----:B------:R-:W5:Y:S01]  /*8d20*/  LDCU.64 UR4, c[0x4][0x10] ;  /* 0x01000200ff0477ac */ /* 0x000f620008000a00 */
[----:B-1----:R-:W-:Y:S01]  /*8d30*/  MOV R5, UR9 ;  /* 0x0000000900057c02 */ /* 0x002fe20008000f00 */
[----:B------:R-:W-:Y:S01]  /*8d40*/  IMAD.U32 R4, RZ, RZ, UR8 ;  /* 0x00000008ff047e24 */ /* 0x000fe2000f8e00ff */
[----:B--2---:R-:W-:Y:S01]  /*8d50*/  MOV R7, UR7 ;  /* 0x0000000700077c02 */ /* 0x004fe20008000f00 */
[----:B------:R-:W-:Y:S01]  /*8d60*/  IMAD.U32 R6, RZ, RZ, UR6 ;  /* 0x00000006ff067e24 */ /* 0x000fe2000f8e00ff */
[----:B-----5:R-:W-:Y:S01]  /*8d70*/  MOV R11, UR5 ;  /* 0x00000005000b7c02 */ /* 0x020fe20008000f00 */
[----:B------:R-:W-:Y:S02]  /*8d80*/  IMAD.U32 R10, RZ, RZ, UR4 ;  /* 0x00000004ff0a7e24 */ /* 0x000fe4000f8e00ff */
[----:B------:R-:W-:Y:S07]  /*8d90*/  LEPC R20, `(.L_x_147) ;  /* 0x000000001014794e */ /* 0x000fee0000000000 */
[----:B---34-:R-:W-:Y:S05]  /*8da0*/  CALL.ABS.NOINC R2 ;  /* 0x0000000002007343 */ /* 0x018fea0003c00000 */
.L_x_147:
[----:B------:R-:W-:Y:S01]  /*8db0*/  ISETP.NE.AND P0, PT, R53, RZ, PT ;  /* 0x000000ff3500720c */ /* 0x000fe20003f05270 */
[----:B------:R-:W-:Y:S05]  /*8dc0*/  WARPSYNC.ALL ;  /* 0x0000000000007948 */ /* 0x000fea0003800000 */
[----:B------:R-:W-:Y:S01]  /*8dd0*/  R2UR UR4, R25 ;  /* 0x00000000190472ca */ /* 0x000fe200000e0000 */
[--C-:B----4-:R-:W-:Y:S01]  /*8de0*/  HADD2.F32 R0, -RZ, R28.reuse.H0_H0 ;  /* 0x2000001cff007230 */ /* 0x110fe20000004100 */
[----:B------:R-:W-:Y:S01]  /*8df0*/  IADD3 R58, PT, PT, R58, 0x290, RZ ;  /* 0x000002903a3a7810 */ /* 0x000fe20007ffe0ff */
[----:B------:R-:W-:Y:S01]  /*8e00*/  HADD2.F32 R2, -RZ, R28.H1_H1 ;  /* 0x3000001cff027230 */ /* 0x000fe20000004100 */
[----:B------:R-:W-:Y:S01]  /*8e10*/  BSSY.RECONVERGENT B0, `(.L_x_148) ;  /* 0x000005a000007945 */ /* 0x000fe20003800200 */
[--C-:B------:R-:W-:Y:S01]  /*8e20*/  HADD2.F32 R20, -RZ, R29.reuse.H0_H0 ;  /* 0x2000001dff147230 */ /* 0x100fe20000004100 */
[----:B------:R-:W-:Y:S01]  /*8e30*/  LOP3.LUT R58, R58, 0xfefffff8, RZ, 0xc0, !PT ;  /* 0xfefffff83a3a7812 */ /* 0x000fe200078ec0ff */
[----:B------:R-:W-:Y:S02]  /*8e40*/  HADD2.F32 R21, -RZ, R29.H1_H1 ;  /* 0x3000001dff157230 */ /* 0x000fe40000004100 */
[--C-:B------:R-:W-:Y:S02]  /*8e50*/  HADD2.F32 R25, -RZ, R30.reuse.H0_H0 ;  /* 0x2000001eff197230 */ /* 0x100fe40000004100 */
[----:B------:R-:W-:Y:S02]  /*8e60*/  HADD2.F32 R27, -RZ, R30.H1_H1 ;  /* 0x3000001eff1b7230 */ /* 0x000fe40000004100 */
[----:B------:R-:W1:Y:S01]  /*8e70*/  LDTM.x16 R4, tmem[UR4+0x10] ;  /* 0x00001004000479ee */ /* 0x000e620008240000 */
[----:B------:R-:W-:Y:S01]  /*8e80*/  NOP ;  /* 0x0000000000007918 */ /* 0x000fe20000000000 */
[----:B-1----:R1:W-:Y:S01]  /*8e90*/  SYNCS.ARRIVE.TRANS64.RED.A1T0 RZ, [R58+URZ], RZ ;  /* 0x000000ff3aff79a7 */ /* 0x0023e200081004ff */
[--C-:B------:R-:W-:Y:S02]  /*8ea0*/  HADD2.F32 R28, -RZ, R31.reuse.H0_H0 ;  /* 0x2000001fff1c7230 */ /* 0x100fe40000004100 */
[----:B------:R-:W-:Y:S02]  /*8eb0*/  HADD2.F32 R29, -RZ, R31.H1_H1 ;  /* 0x3000001fff1d7230 */ /* 0x000fe40000004100 */
        /* <DEDUP_REMOVED lines=8> */
[C---:B------:R-:W-:Y:S01]  /*8f40*/  FMUL R4, R24.reuse, R4 ;  /* 0x0000000418047220 */ /* 0x040fe20000400000 */
[C---:B------:R-:W-:Y:S01]  /*8f50*/  FMUL R5, R24.reuse, R5 ;  /* 0x0000000518057220 */ /* 0x040fe20000400000 */
[C---:B------:R-:W-:Y:S01]  /*8f60*/  FMUL R6, R24.reuse, R6 ;  /* 0x0000000618067220 */ /* 0x040fe20000400000 */
[----:B------:R-:W-:Y:S01]  /*8f70*/  FMUL R3, R24, R9 ;  /* 0x0000000918037220 */ /* 0x000fe20000400000 */
[----:B------:R-:W-:Y:S01]  /*8f80*/  FFMA R4, R26, R0, R4 ;  /* 0x000000001a047223 */ /* 0x000fe20000000004 */
[----:B------:R-:W-:Y:S01]  /*8f90*/  FMUL R0, R24, R7 ;  /* 0x0000000718007220 */ /* 0x000fe20000400000 */
[C---:B------:R-:W-:Y:S01]  /*8fa0*/  FFMA R5, R26.reuse, R2, R5 ;  /* 0x000000021a057223 */ /* 0x040fe20000000005 */
[----:B------:R-:W-:Y:S01]  /*8fb0*/  FFMA R6, R26, R20, R6 ;  /* 0x000000141a067223 */ /* 0x000fe20000000006 */
[----:B------:R-:W-:Y:S01]  /*8fc0*/  FMUL R2, R24, R8 ;  /* 0x0000000818027220 */ /* 0x000fe20000400000 */
[----:B------:R-:W-:Y:S01]  /*8fd0*/  FFMA R0, R26, R21, R0 ;  /* 0x000000151a007223 */ /* 0x000fe20000000000 */
[C---:B------:R-:W-:Y:S01]  /*8fe0*/  FMUL R7, R24.reuse, R10 ;  /* 0x0000000a18077220 */ /* 0x040fe20000400000 */
[----:B------:R-:W-:Y:S01]  /*8ff0*/  F2FP.F16.F32.PACK_AB R4, R5, R4 ;  /* 0x000000040504723e */ /* 0x000fe200000000ff */
[----:B------:R-:W-:Y:S01]  /*9000*/  FMUL R11, R24, R11 ;  /* 0x0000000b180b7220 */ /* 0x000fe20000400000 */
[----:B------:R-:W-:Y:S01]  /*9010*/  FFMA R2, R26, R25, R2 ;  /* 0x000000191a027223 */ /* 0x000fe20000000002 */
[----:B------:R-:W-:Y:S01]  /*9020*/  F2FP.F16.F32.PACK_AB R5, R0, R6 ;  /* 0x000000060005723e */ /* 0x000fe200000000ff */
[----:B------:R-:W-:Y:S01]  /*9030*/  FMUL R8, R24, R12 ;  /* 0x0000000c18087220 */ /* 0x000fe20000400000 */
[----:B------:R-:W-:Y:S01]  /*9040*/  MOV R0, UR44 ;  /* 0x0000002c00007c02 */ /* 0x000fe20008000f00 */
[----:B------:R-:W-:Y:S01]  /*9050*/  FFMA R3, R26, R27, R3 ;  /* 0x0000001b1a037223 */ /* 0x000fe20000000003 */
[----:B------:R-:W-:Y:S01]  /*9060*/  FMUL R9, R24, R13 ;  /* 0x0000000d18097220 */ /* 0x000fe20000400000 */
[----:B------:R-:W-:Y:S01]  /*9070*/  FFMA R7, R26, R28, R7 ;  /* 0x0000001c1a077223 */ /* 0x000fe20000000007 */
[----:B------:R-:W-:Y:S01]  /*9080*/  FMUL R10, R24, R14 ;  /* 0x0000000e180a7220 */ /* 0x000fe20000400000 */
[----:B------:R-:W-:Y:S01]  /*9090*/  FFMA R11, R26, R29, R11 ;  /* 0x0000001d1a0b7223 */ /* 0x000fe2000000000b */
[----:B------:R-:W-:Y:S01]  /*90a0*/  FMUL R15, R24, R15 ;  /* 0x0000000f180f7220 */ /* 0x000fe20000400000 */
[----:B------:R-:W-:Y:S01]  /*90b0*/  FFMA R8, R26, R30, R8 ;  /* 0x0000001e1a087223 */ /* 0x000fe20000000008 */
[----:B------:R-:W-:Y:S01]  /*90c0*/  LEA R0, R0, R52, 0xb ;  /* 0x0000003400007211 */ /* 0x000fe200078e58ff */
[----:B------:R-:W-:Y:S01]  /*90d0*/  FMUL R12, R24, R16 ;  /* 0x00000010180c7220 */ /* 0x000fe20000400000 */
[----:B------:R-:W-:Y:S01]  /*90e0*/  FFMA R9, R26, R31, R9 ;  /* 0x0000001f1a097223 */ /* 0x000fe20000000009 */
[----:B------:R-:W-:Y:S01]  /*90f0*/  FMUL R13, R24, R17 ;  /* 0x00000011180d7220 */ /* 0x000fe20000400000 */
[----:B------:R-:W-:Y:S01]  /*9100*/  FFMA R10, R26, R32, R10 ;  /* 0x000000201a0a7223 */ /* 0x000fe2000000000a */
[----:B------:R-:W-:Y:S01]  /*9110*/  FMUL R14, R24, R18 ;  /* 0x00000012180e7220 */ /* 0x000fe20000400000 */
[----:B------:R-:W-:Y:S01]  /*9120*/  FFMA R15, R26, R33, R15 ;  /* 0x000000211a0f7223 */ /* 0x000fe2000000000f */
[----:B------:R-:W-:Y:S01]  /*9130*/  FMUL R19, R24, R19 ;  /* 0x0000001318137220 */ /* 0x000fe20000400000 */
[----:B------:R-:W-:Y:S01]  /*9140*/  F2FP.F16.F32.PACK_AB R6, R3, R2 ;  /* 0x000000020306723e */ /* 0x000fe200000000ff */
[C---:B------:R-:W-:Y:S01]  /*9150*/  FFMA R12, R26.reuse, R34, R12 ;  /* 0x000000221a0c7223 */ /* 0x040fe2000000000c */
[----:B------:R-:W-:Y:S01]  /*9160*/  F2FP.F16.F32.PACK_AB R7, R11, R7 ;  /* 0x000000070b07723e */ /* 0x000fe200000000ff */
[----:B------:R-:W-:Y:S01]  /*9170*/  FFMA R13, R26, R35, R13 ;  /* 0x000000231a0d7223 */ /* 0x000fe2000000000d */
[----:B------:R-:W-:Y:S01]  /*9180*/  LEA R0, R0, UR45, 0x1 ;  /* 0x0000002d00007c11 */ /* 0x000fe2000f8e08ff */
[C---:B------:R-:W-:Y:S01]  /*9190*/  FFMA R14, R26.reuse, R36, R14 ;  /* 0x000000241a0e7223 */ /* 0x040fe2000000000e */
[----:B------:R-:W-:Y:S01]  /*91a0*/  FFMA R19, R26, R37, R19 ;  /* 0x000000251a137223 */ /* 0x000fe20000000013 */
[----:B------:R-:W-:Y:S02]  /*91b0*/  F2FP.F16.F32.PACK_AB R8, R9, R8 ;  /* 0x000000080908723e */ /* 0x000fe400000000ff */
[----:B------:R1:W-:Y:S01]  /*91c0*/  STS.128 [R0+0x300], R4 ;  /* 0x0003000400007388 */ /* 0x0003e20000000c00 */
        /* <DEDUP_REMOVED lines=16> */
[----:B------:R-:W-:Y:S01]  /*92d0*/  ULEA UR6, UR44, UR45, 0xc ;  /* 0x0000002d2c067291 */ /* 0x000fe2000f8e60ff */
[----:B------:R-:W-:Y:S01]  /*92e0*/  R2UR UR12, R54 ;  /* 0x00000000360c72ca */ /* 0x000fe200000e0000 */
[----:B------:R-:W-:Y:S01]  /*92f0*/  UIADD3 UR9, UPT, UPT, UR47, 0x10, URZ ;  /* 0x000000102f097890 */ /* 0x000fe2000fffe0ff */
[----:B------:R-:W-:Y:S01]  /*9300*/  R2UR UR13, R55 ;  /* 0x00000000370d72ca */ /* 0x000fe200000e0000 */
[----:B------:R-:W-:Y:S02]  /*9310*/  UIADD3 UR8, UPT, UPT, UR6, 0x300, URZ ;  /* 0x0000030006087890 */ /* 0x000fe4000fffe0ff */
[----:B------:R-:W-:Y:S02]  /*9320*/  UIADD3 UR6, UPT, UPT, UR6, 0xb00, URZ ;  /* 0x00000b0006067890 */ /* 0x000fe4000fffe0ff */
[----:B------:R-:W-:Y:S02]  /*9330*/  UIADD3 UR7, UPT, UPT, UR47, 0x30, URZ ;  /* 0x000000302f077890 */ /* 0x000fe4000fffe0ff */
[----:B--2---:R-:W-:Y:S04]  /*9340*/  UIADD3 UR4, UP0, UPT, UR14, 0x780, URZ ;  /* 0x000007800e047890 */ /* 0x004fe8000ff1e0ff */
[----:B------:R-:W-:Y:S09]  /*9350*/  UIADD3.X UR5, UPT, UPT, URZ, UR15, URZ, UP0, !UPT ;  /* 0x0000000fff057290 */ /* 0x000ff200087fe4ff */
[----:B------:R2:W-:Y:S02]  /*9360*/  UTMASTG.5D.IM2COL [UR8], [UR4] ;  /* 0x00000008040073b5 */ /* 0x0005e40008060000 */
[----:B--2---:R-:W-:Y:S01]  /*9370*/  UMOV UR8, UR6 ;  /* 0x0000000600087c82 */ /* 0x004fe20008000000 */
[----:B------:R-:W-:Y:S02]  /*9380*/  UMOV UR9, UR7 ;  /* 0x0000000700097c82 */ /* 0x000fe40008000000 */
[----:B------:R2:W-:Y:S02]  /*9390*/  UTMASTG.5D.IM2COL [UR8], [UR4] ;  /* 0x00000008040073b5 */ /* 0x0005e40008060000 */
[----:B--2---:R0:W-:Y:S02]  /*93a0*/  UTMACMDFLUSH ;  /* 0x00000000000079b7 */ /* 0x0041e40000000000 */
.L_x_149:
[----:B------:R-:W-:Y:S05]  /*93b0*/  BSYNC.RECONVERGENT B0 ;  /* 0x0000000000007941 */ /* 0x000fea0003800200 */
.L_x_148:
[----:B------:R-:W-:Y:S01]  /*93c0*/  UIADD3 UR4, UPT, UPT, UR44, 0x1, URZ ;  /* 0x000000012c047890 */ /* 0x000fe2000fffe0ff */
[----:B------:R-:W-:Y:S03]  /*93d0*/  BSSY.RECONVERGENT B0, `(.L_x_150) ;  /* 0x0000008000007945 */ /* 0x000fe60003800200 */
[----:B------:R-:W-:Y:S04]  /*93e0*/  UISETP.NE.AND UP0, UPT, UR4, 0x3, UPT ;  /* 0x000000030400788c */ /* 0x000fe8000bf05270 */
[----:B------:R-:W-:Y:S02]  /*93f0*/  UISETP.EQ.XOR UP1, UPT, UR46, 0x3, !UP0 ;  /* 0x000000032e00788c */ /* 0x000fe4000c722a70 */
[----:B------:R-:W-:Y:S02]  /*9400*/  USEL UR48, UR4, URZ, UP0 ;  /* 0x000000ff04307287 */ /* 0x000fe40008000000 */
[----:B------:R-:W-:Y:S04]  /*9410*/  USEL UR5, URZ, 0x1, !UP1 ;  /* 0x00000001ff057887 */ /* 0x000fe8000c800000 */
[----:B------:R-:W-:Y:S01]  /*9420*/  ULOP3.LUT UR51, UR51, UR5, URZ, 0x3c, !UPT ;  /* 0x0000000533337292 */ /* 0x000fe2000f8e3cff */
[----:B------:R-:W-:Y:S11]  /*9430*/  @P0 BRA `(.L_x_151) ;  /* 0x0000000000040947 */ /* 0x000ff60003800000 */
[----:B------:R-:W-:Y:S04]  /*9440*/  DEPBAR.LE SB0, 0x1 ;  /* 0x000080400000791a */ /* 0x000fe80000000000 */
.L_x_151:
[----:B------:R-:W-:Y:S05]  /*9450*/  BSYNC.RECONVERGENT B0 ;  /* 0x0000000000007941 */ /* 0x000fea0003800200 */
.L_x_150:
[----:B------:R-:W-:Y:S01]  /*9460*/  BAR.SYNC.DEFER_BLOCKING 0x1, 0x80 ;  /* 0x0042000000007b1d */ /* 0x000fe20000010000 */
[----:B------:R-:W-:Y:S01]  /*9470*/  UISETP.NE.AND UP0, UPT, UR50, -0x2, UPT ;  /* 0xfffffffe3200788c */ /* 0x000fe2000bf05270 */
[----:B------:R-:W-:Y:S08]  /*9480*/  IADD3 R22, PT, PT, R22, 0x1, RZ ;  /* 0x0000000116167810 */ /* 0x000ff00007ffe0ff */
[----:B------:R-:W-:Y:S05]  /*9490*/  BRA.U !UP0, `(.L_x_152) ;  /* 0x0000000108287547 */ /* 0x000fea000b800000 */
[----:B-1----:R-:W1:Y:S01]  /*94a0*/  S2R R0, SR_CgaCtaId ;  /* 0x0000000000007919 */ /* 0x002e620000008800 */
[----:B------:R-:W-:Y:S01]  /*94b0*/  ISETP.NE.AND P0, PT, R60, RZ, PT ;  /* 0x000000ff3c00720c */ /* 0x000fe20003f05270 */
[----:B------:R-:W-:Y:S01]  /*94c0*/  IMAD.U32 R2, RZ, RZ, UR49 ;  /* 0x00000031ff027e24 */ /* 0x000fe2000f8e00ff */
[----:B------:R-:W-:Y:S04]  /*94d0*/  UIADD3 UR4, UPT, UPT, UR49, 0x1, URZ ;  /* 0x0000000131047890 */ /* 0x000fe8000fffe0ff */
[----:B------:R-:W-:Y:S04]  /*94e0*/  UISETP.NE.AND UP0, UPT, UR4, 0x3, UPT ;  /* 0x000000030400788c */ /* 0x000fe8000bf05270 */
[----:B------:R-:W-:Y:S03]  /*94f0*/  USEL UR49, UR4, URZ, UP0 ;  /* 0x000000ff04317287 */ /* 0x000fe60008000000 */
[----:B------:R-:W-:Y:S05]  /*9500*/  @P0 LEA R2, R2, UR45, 0x3 ;  /* 0x0000002d02020c11 */ /* 0x000fea000f8e18ff */
[----:B------:R-:W-:Y:S05]  /*9510*/  @P0 VIADD R2, R2, 0x248 ;  /* 0x0000024802020836 */ /* 0x000fea0000000000 */
[----:B-1----:R-:W-:Y:S04]  /*9520*/  @P0 PRMT R0, R0, 0x654, R2 ;  /* 0x0000065400000816 */ /* 0x002fe80000000002 */
[----:B------:R2:W-:Y:S03]  /*9530*/  @P0 SYNCS.ARRIVE.TRANS64.RED.A1T0 RZ, [R0+URZ], RZ ;  /* 0x000000ff00ff09a7 */ /* 0x0005e600081004ff */
.L_x_152:
[----:B------:R-:W-:Y:S01]  /*9540*/  R2UR UR5, R47 ;  /* 0x000000002f0572ca */ /* 0x000fe200000e0000 */
[----:B------:R-:W-:Y:S01]  /*9550*/  UISETP.NE.AND UP0, UPT, UR60, URZ, UPT ;  /* 0x000000ff3c00728c */ /* 0x000fe2000bf05270 */
[----:B------:R-:W-:Y:S01]  /*9560*/  R2UR UR4, R48 ;  /* 0x00000000300472ca */ /* 0x000fe200000e0000 */
[----:B------:R-:W-:Y:S01]  /*9570*/  UIADD3 UR50, UPT, UPT, UR50, 0x2, URZ ;  /* 0x0000000232327890 */ /* 0x000fe2000fffe0ff */
[----:B------:R-:W-:Y:S01]  /*9580*/  ISETP.NE.AND P0, PT, R22, 0x2, PT ;  /* 0x000000021600780c */ /* 0x000fe20003f05270 */
[----:B------:R-:W-:Y:S01]  /*9590*/  UMOV UR46, UR61 ;  /* 0x0000003d002e7c82 */ /* 0x000fe20008000000 */
[----:B------:R-:W-:Y:S02]  /*95a0*/  LOP3.LUT R50, R50, 0x1, RZ, 0x3c, !PT ;  /* 0x0000000132327812 */ /* 0x000fe400078e3cff */
[----:B-12---:R-:W-:Y:S02]  /*95b0*/  SEL R0, RZ, 0x1, P0 ;  /* 0x00000001ff007807 */ /* 0x006fe40000000000 */
[----:B------:R-:W-:Y:S02]  /*95c0*/  SEL R22, R22, RZ, P0 ;  /* 0x000000ff16167207 */ /* 0x000fe40000000000 */
[----:B------:R-:W-:Y:S01]  /*95d0*/  LOP3.LUT R51, R51, R0, RZ, 0x3c, !PT ;  /* 0x0000000033337212 */ /* 0x000fe200078e3cff */
[----:B------:R-:W-:Y:S02]  /*95e0*/  UIADD3 UR19, UPT, UPT, UR36, UR5, URZ ;  /* 0x0000000524137290 */ /* 0x000fe4000fffe0ff */
[----:B------:R-:W-:Y:S01]  /*95f0*/  UIADD3 UR44, UPT, UPT, UR37, UR4, URZ ;  /* 0x00000004252c7290 */ /* 0x000fe2000fffe0ff */
[----:B------:R-:W-:Y:S11]  /*9600*/  BRA.U UP0, `(.L_x_153) ;  /* 0xffffffd900e87547 */ /* 0x000ff6000b83ffff */
[----:B------:R-:W-:-:S13]  /*9610*/  R2UR UR4, R49 ;  /* 0x00000000310472ca */ /* 0x000fda00000e0000 */
[----:B------:R-:W-:-:S09]  /*9620*/  UISETP.NE.AND UP0, UPT, UR4, URZ, UPT ;  /* 0x000000ff0400728c */ /* 0x000fd2000bf05270 */
[----:B------:R-:W-:Y:S05]  /*9630*/  BRA.U !UP0, `(.L_x_154) ;  /* 0x0000000108487547 */ /* 0x000fea000b800000 */
[----:B------:R-:W1:Y:S02]  /*9640*/  LDCU.64 UR4, c[0x0][0x990] ;  /* 0x00013200ff0477ac */ /* 0x000e640008000a00 */
[----:B-1----:R-:W-:-:S04]  /*9650*/  UISETP.NE.U32.AND UP0, UPT, UR4, URZ, UPT ;  /* 0x000000ff0400728c */ /* 0x002fc8000bf05070 */
[----:B------:R-:W-:-:S09]  /*9660*/  UISETP.NE.AND.EX UP0, UPT, UR5, URZ, UPT, UP0 ;  /* 0x000000ff0500728c */ /* 0x000fd2000bf05300 */
[----:B------:R-:W-:Y:S05]  /*9670*/  BRA.U UP0, `(.L_x_155) ;  /* 0x00000001000c7547 */ /* 0x000fea000b800000 */
[----:B------:R-:W-:-:S13]  /*9680*/  FSETP.NEU.AND P0, PT, R26, RZ, PT ;  /* 0x000000ff1a00720b */ /* 0x000fda0003f0d000 */
[----:B------:R-:W-:Y:S05]  /*9690*/  @!P0 EXIT ;  /* 0x000000000000894d */ /* 0x000fea0003800000 */
[----:B------:R-:W-:Y:S05]  /*96a0*/  BRA `(.L_x_154) ;  /* 0x00000000002c7947 */ /* 0x000fea0003800000 */
.L_x_155:
[----:B------:R-:W-:Y:S01]  /*96b0*/  ISETP.NE.AND P0, PT, R59, RZ, PT ;  /* 0x000000ff3b00720c */ /* 0x000fe20003f05270 */
[----:B------:R-:W-:-:S12]  /*96c0*/  BSSY.RECONVERGENT B0, `(.L_x_154) ;  /* 0x0000009000007945 */ /* 0x000fd80003800200 */
[----:B------:R-:W-:Y:S05]  /*96d0*/  @P0 BRA `(.L_x_156) ;  /* 0x0000000000140947 */ /* 0x000fea0003800000 */
[----:B------:R-:W1:Y:S02]  /*96e0*/  LDCU.64 UR4, c[0x0][0x988] ;  /* 0x00013100ff0477ac */ /* 0x000e640008000a00 */
[----:B-1----:R-:W-:-:S04]  /*96f0*/  ISETP.NE.U32.AND P0, PT, RZ, UR4, PT ;  /* 0x00000004ff007c0c */ /* 0x002fc8000bf05070 */
[----:B------:R-:W-:-:S13]  /*9700*/  ISETP.NE.AND.EX P0, PT, RZ, UR5, PT, P0 ;  /* 0x00000005ff007c0c */ /* 0x000fda000bf05300 */
[----:B------:R-:W-:Y:S05]  /*9710*/  @!P0 EXIT ;  /* 0x000000000000894d */ /* 0x000fea0003800000 */
[----:B------:R-:W-:Y:S05]  /*9720*/  BRA `(.L_x_157) ;  /* 0x0000000000087947 */ /* 0x000fea0003800000 */
.L_x_156:
[----:B------:R-:W-:-:S13]  /*9730*/  FSETP.NEU.AND P0, PT, R26, RZ, PT ;  /* 0x000000ff1a00720b */ /* 0x000fda0003f0d000 */
[----:B------:R-:W-:Y:S05]  /*9740*/  @!P0 EXIT ;  /* 0x000000000000894d */ /* 0x000fea0003800000 */
.L_x_157:
[----:B------:R-:W-:Y:S05]  /*9750*/  BSYNC.RECONVERGENT B0 ;  /* 0x0000000000007941 */ /* 0x000fea0003800200 */
.L_x_154:
[----:B------:R-:W1:Y:S01]  /*9760*/  S2UR UR5, SR_CgaCtaId ;  /* 0x00000000000579c3 */ /* 0x000e620000008800 */
[----:B------:R-:W-:Y:S01]  /*9770*/  ULEA UR4, UR49, UR45, 0x3 ;  /* 0x0000002d31047291 */ /* 0x000fe2000f8e18ff */
[----:B------:R-:W-:-:S04]  /*9780*/  DEPBAR.LE SB0, 0x0 ;  /* 0x000080000000791a */ /* 0x000fc80000000000 */
[----:B------:R-:W-:-:S04]  /*9790*/  UIADD3 UR4, UPT, UPT, UR4, 0x248, URZ ;  /* 0x0000024804047890 */ /* 0x000fc8000fffe0ff */
[----:B-1----:R-:W-:-:S09]  /*97a0*/  UPRMT UR4, UR5, 0x654, UR4 ;  /* 0x0000065405047896 */ /* 0x002fd20008000004 */
[----:B------:R-:W-:Y:S01]  /*97b0*/  SYNCS.ARRIVE.TRANS64.RED.A1T0 RZ, [UR4], RZ ;  /* 0x000000ffffff79a7 */ /* 0x000fe20008100404 */
[----:B------:R-:W-:Y:S05]  /*97c0*/  EXIT ;  /* 0x000000000000794d */ /* 0x000fea0003800000 */
.L_x_25:
[----:B------:R-:W-:Y:S07]  /*97d0*/  MOV R0, UR9 ;  /* 0x0000000900007c02 */ /* 0x000fee0008000f00 */
.L_x_158:
[----:B--2---:R2:W3:Y:S02]  /*97e0*/  SYNCS.PHASECHK.TRANS64.TRYWAIT P0, [R0+URZ+0x118], R4 ;  /* 0x00011804000075a7 */ /* 0x0044e400080011ff */
[----:B---3--:R-:W-:Y:S05]  /*97f0*/  @!P0 NANOSLEEP.SYNCS 0x989680 ;  /* 0x009896800000895d */ /* 0x008fea0003900000 */
[----:B------:R-:W3:Y:S02]  /*9800*/  @!P0 SYNCS.PHASECHK.TRANS64 P0, [R0+URZ+0x118], R4 ;  /* 0x00011804000085a7 */ /* 0x000ee400080010ff */
[----:B---3--:R-:W-:Y:S05]  /*9810*/  @!P0 BRA `(.L_x_158) ;  /* 0xfffffffc00f08947 */ /* 0x008fea000383ffff */
[----:B------:R-:W-:Y:S05]  /*9820*/  BRA `(.L_x_24) ;  /* 0xffffff8400ec7947 */ /* 0x000fea000383ffff */
.L_x_32:
[----:B------:R-:W-:Y:S07]  /*9830*/  MOV R0, UR9 ;  /* 0x0000000900007c02 */ /* 0x000fee0008000f00 */
.L_x_159:
[----:B-1----:R1:W2:Y:S02]  /*9840*/  SYNCS.PHASECHK.TRANS64.TRYWAIT P0, [R0+URZ+0x118], R4 ;  /* 0x00011804000075a7 */ /* 0x0022a400080011ff */
[----:B--2---:R-:W-:Y:S05]  /*9850*/  @!P0 NANOSLEEP.SYNCS 0x989680 ;  /* 0x009896800000895d */ /* 0x004fea0003900000 */
[----:B------:R-:W2:Y:S02]  /*9860*/  @!P0 SYNCS.PHASECHK.TRANS64 P0, [R0+URZ+0x118], R4 ;  /* 0x00011804000085a7 */ /* 0x000ea400080010ff */
[----:B--2---:R-:W-:Y:S05]  /*9870*/  @!P0 BRA `(.L_x_159) ;  /* 0xfffffffc00f08947 */ /* 0x004fea000383ffff */
[----:B------:R-:W-:Y:S05]  /*9880*/  BRA `(.L_x_31) ;  /* 0xffffff8c00907947 */ /* 0x000fea000383ffff */
.L_x_37:
[----:B-1----:R-:W-:-:S07]  /*9890*/  MOV R0, UR30 ;  /* 0x0000001e00007c02 */ /* 0x002fce0008000f00 */
.L_x_160:
[----:B-1----:R1:W2:Y:S02]  /*98a0*/  SYNCS.PHASECHK.TRANS64.TRYWAIT P0, [R0+URZ+0x270], R3 ;  /* 0x00027003000075a7 */ /* 0x0022a400080011ff */
[----:B--2---:R-:W-:Y:S05]  /*98b0*/  @!P0 NANOSLEEP.SYNCS 0x989680 ;  /* 0x009896800000895d */ /* 0x004fea0003900000 */
[----:B------:R-:W2:Y:S02]  /*98c0*/  @!P0 SYNCS.PHASECHK.TRANS64 P0, [R0+URZ+0x270], R3 ;  /* 0x00027003000085a7 */ /* 0x000ea400080010ff */
[----:B--2---:R-:W-:Y:S05]  /*98d0*/  @!P0 BRA `(.L_x_160) ;  /* 0xfffffffc00f08947 */ /* 0x004fea000383ffff */
[----:B------:R-:W-:Y:S05]  /*98e0*/  BRA `(.L_x_161) ;  /* 0xffffff9000747947 */ /* 0x000fea000383ffff */
.L_x_41:
[----:B------:R-:W-:-:S07]  /*98f0*/  MOV R0, UR4 ;  /* 0x0000000400007c02 */ /* 0x000fce0008000f00 */
.L_x_162:
[----:B-1----:R1:W2:Y:S02]  /*9900*/  SYNCS.PHASECHK.TRANS64.TRYWAIT P0, [R0+URZ], R2 ;  /* 0x00000002000075a7 */ /* 0x0022a400080011ff */
[----:B--2---:R-:W-:Y:S05]  /*9910*/  @!P0 NANOSLEEP.SYNCS 0x989680 ;  /* 0x009896800000895d */ /* 0x004fea0003900000 */
[----:B------:R-:W2:Y:S02]  /*9920*/  @!P0 SYNCS.PHASECHK.TRANS64 P0, [R0+URZ], R2 ;  /* 0x00000002000085a7 */ /* 0x000ea400080010ff */
[----:B--2---:R-:W-:Y:S05]  /*9930*/  @!P0 BRA `(.L_x_162) ;  /* 0xfffffffc00f08947 */ /* 0x004fea000383ffff */
[----:B------:R-:W-:Y:S05]  /*9940*/  BRA `(.L_x_163) ;  /* 0xffffff98000c7947 */ /* 0x000fea000383ffff */
.L_x_42:
[----:B------:R-:W-:-:S07]  /*9950*/  MOV R0, UR5 ;  /* 0x0000000500007c02 */ /* 0x000fce0008000f00 */
.L_x_164:
[----:B-1----:R1:W2:Y:S02]  /*9960*/  SYNCS.PHASECHK.TRANS64.TRYWAIT P0, [R0+URZ], R2 ;  /* 0x00000002000075a7 */ /* 0x0022a400080011ff */
[----:B--2---:R-:W-:Y:S05]  /*9970*/  @!P0 NANOSLEEP.SYNCS 0x989680 ;  /* 0x009896800000895d */ /* 0x004fea0003900000 */
[----:B------:R-:W2:Y:S02]  /*9980*/  @!P0 SYNCS.PHASECHK.TRANS64 P0, [R0+URZ], R2 ;  /* 0x00000002000085a7 */ /* 0x000ea400080010ff */
[----:B--2---:R-:W-:Y:S05]  /*9990*/  @!P0 BRA `(.L_x_164) ;  /* 0xfffffffc00f08947 */ /* 0x004fea000383ffff */
[----:B------:R-:W-:Y:S05]  /*99a0*/  BRA `(.L_x_165) ;  /* 0xffffff98001c7947 */ /* 0x000fea000383ffff */
.L_x_43:
[----:B------:R-:W-:-:S07]  /*99b0*/  MOV R0, UR5 ;  /* 0x0000000500007c02 */ /* 0x000fce0008000f00 */
.L_x_166:
[----:B-1----:R1:W2:Y:S02]  /*99c0*/  SYNCS.PHASECHK.TRANS64.TRYWAIT P0, [R0+URZ], R2 ;  /* 0x00000002000075a7 */ /* 0x0022a400080011ff */
[----:B--2---:R-:W-:Y:S05]  /*99d0*/  @!P0 NANOSLEEP.SYNCS 0x989680 ;  /* 0x009896800000895d */ /* 0x004fea0003900000 */
[----:B------:R-:W2:Y:S02]  /*99e0*/  @!P0 SYNCS.PHASECHK.TRANS64 P0, [R0+URZ], R2 ;  /* 0x00000002000085a7 */ /* 0x000ea400080010ff */
[----:B--2---:R-:W-:Y:S05]  /*99f0*/  @!P0 BRA `(.L_x_166) ;  /* 0xfffffffc00f08947 */ /* 0x004fea000383ffff */
[----:B------:R-:W-:Y:S05]  /*9a00*/  BRA `(.L_x_167) ;  /* 0xffffff98002c7947 */ /* 0x000fea000383ffff */
.L_x_44:
[----:B------:R-:W-:-:S07]  /*9a10*/  MOV R0, UR5 ;  /* 0x0000000500007c02 */ /* 0x000fce0008000f00 */
.L_x_168:
[----:B-1----:R1:W2:Y:S02]  /*9a20*/  SYNCS.PHASECHK.TRANS64.TRYWAIT P0, [R0+URZ], R2 ;  /* 0x00000002000075a7 */ /* 0x0022a400080011ff */
[----:B--2---:R-:W-:Y:S05]  /*9a30*/  @!P0 NANOSLEEP.SYNCS 0x989680 ;  /* 0x009896800000895d */ /* 0x004fea0003900000 */
[----:B------:R-:W2:Y:S02]  /*9a40*/  @!P0 SYNCS.PHASECHK.TRANS64 P0, [R0+URZ], R2 ;  /* 0x00000002000085a7 */ /* 0x000ea400080010ff */
[----:B--2---:R-:W-:Y:S05]  /*9a50*/  @!P0 BRA `(.L_x_168) ;  /* 0xfffffffc00f08947 */ /* 0x004fea000383ffff */
[----:B------:R-:W-:Y:S05]  /*9a60*/  BRA `(.L_x_169) ;  /* 0xffffff98003c7947 */ /* 0x000fea000383ffff */
.L_x_45:
[----:B------:R-:W-:-:S07]  /*9a70*/  MOV R0, UR5 ;  /* 0x0000000500007c02 */ /* 0x000fce0008000f00 */
.L_x_170:
[----:B-1----:R1:W2:Y:S02]  /*9a80*/  SYNCS.PHASECHK.TRANS64.TRYWAIT P0, [R0+URZ], R2 ;  /* 0x00000002000075a7 */ /* 0x0022a400080011ff */
[----:B--2---:R-:W-:Y:S05]  /*9a90*/  @!P0 NANOSLEEP.SYNCS 0x989680 ;  /* 0x009896800000895d */ /* 0x004fea0003900000 */
[----:B------:R-:W2:Y:S02]  /*9aa0*/  @!P0 SYNCS.PHASECHK.TRANS64 P0, [R0+URZ], R2 ;  /* 0x00000002000085a7 */ /* 0x000ea400080010ff */
[----:B--2---:R-:W-:Y:S05]  /*9ab0*/  @!P0 BRA `(.L_x_170) ;  /* 0xfffffffc00f08947 */ /* 0x004fea000383ffff */
[----:B------:R-:W-:Y:S05]  /*9ac0*/  BRA `(.L_x_171) ;  /* 0xffffff98004c7947 */ /* 0x000fea000383ffff */
.L_x_46:
[----:B------:R-:W-:-:S07]  /*9ad0*/  MOV R0, UR5 ;  /* 0x0000000500007c02 */ /* 0x000fce0008000f00 */
.L_x_172:
[----:B-1----:R1:W2:Y:S02]  /*9ae0*/  SYNCS.PHASECHK.TRANS64.TRYWAIT P0, [R0+URZ], R2 ;  /* 0x00000002000075a7 */ /* 0x0022a400080011ff */
[----:B--2---:R-:W-:Y:S05]  /*9af0*/  @!P0 NANOSLEEP.SYNCS 0x989680 ;  /* 0x009896800000895d */ /* 0x004fea0003900000 */
[----:B------:R-:W2:Y:S02]  /*9b00*/  @!P0 SYNCS.PHASECHK.TRANS64 P0, [R0+URZ], R2 ;  /* 0x00000002000085a7 */ /* 0x000ea400080010ff */
[----:B--2---:R-:W-:Y:S05]  /*9b10*/  @!P0 BRA `(.L_x_172) ;  /* 0xfffffffc00f08947 */ /* 0x004fea000383ffff */
[----:B------:R-:W-:Y:S05]  /*9b20*/  BRA `(.L_x_173) ;  /* 0xffffff98005c7947 */ /* 0x000fea000383ffff */
.L_x_47:
[----:B------:R-:W-:-:S07]  /*9b30*/  MOV R0, UR5 ;  /* 0x0000000500007c02 */ /* 0x000fce0008000f00 */
.L_x_174:
[----:B-1----:R1:W2:Y:S02]  /*9b40*/  SYNCS.PHASECHK.TRANS64.TRYWAIT P0, [R0+URZ], R2 ;  /* 0x00000002000075a7 */ /* 0x0022a400080011ff */
[----:B--2---:R-:W-:Y:S05]  /*9b50*/  @!P0 NANOSLEEP.SYNCS 0x989680 ;  /* 0x009896800000895d */ /* 0x004fea0003900000 */
[----:B------:R-:W2:Y:S02]  /*9b60*/  @!P0 SYNCS.PHASECHK.TRANS64 P0, [R0+URZ], R2 ;  /* 0x00000002000085a7 */ /* 0x000ea400080010ff */
[----:B--2---:R-:W-:Y:S05]  /*9b70*/  @!P0 BRA `(.L_x_174) ;  /* 0xfffffffc00f08947 */ /* 0x004fea000383ffff */
[----:B------:R-:W-:Y:S05]  /*9b80*/  BRA `(.L_x_175) ;  /* 0xffffff98006c7947 */ /* 0x000fea000383ffff */
.L_x_48:
[----:B------:R-:W-:-:S07]  /*9b90*/  MOV R0, UR5 ;  /* 0x0000000500007c02 */ /* 0x000fce0008000f00 */
.L_x_176:
[----:B-1----:R1:W2:Y:S02]  /*9ba0*/  SYNCS.PHASECHK.TRANS64.TRYWAIT P0, [R0+URZ], R2 ;  /* 0x00000002000075a7 */ /* 0x0022a400080011ff */
[----:B--2---:R-:W-:Y:S05]  /*9bb0*/  @!P0 NANOSLEEP.SYNCS 0x989680 ;  /* 0x009896800000895d */ /* 0x004fea0003900000 */
[----:B------:R-:W2:Y:S02]  /*9bc0*/  @!P0 SYNCS.PHASECHK.TRANS64 P0, [R0+URZ], R2 ;  /* 0x00000002000085a7 */ /* 0x000ea400080010ff */
[----:B--2---:R-:W-:Y:S05]  /*9bd0*/  @!P0 BRA `(.L_x_176) ;  /* 0xfffffffc00f08947 */ /* 0x004fea000383ffff */
[----:B------:R-:W-:Y:S05]  /*9be0*/  BRA `(.L_x_177) ;  /* 0xffffff98007c7947 */ /* 0x000fea000383ffff */
.L_x_49:
[----:B------:R-:W-:-:S07]  /*9bf0*/  MOV R0, UR5 ;  /* 0x0000000500007c02 */ /* 0x000fce0008000f00 */
.L_x_178:
[----:B-1----:R1:W2:Y:S02]  /*9c00*/  SYNCS.PHASECHK.TRANS64.TRYWAIT P0, [R0+URZ], R2 ;  /* 0x00000002000075a7 */ /* 0x0022a400080011ff */
[----:B--2---:R-:W-:Y:S05]  /*9c10*/  @!P0 NANOSLEEP.SYNCS 0x989680 ;  /* 0x009896800000895d */ /* 0x004fea0003900000 */
[----:B------:R-:W2:Y:S02]  /*9c20*/  @!P0 SYNCS.PHASECHK.TRANS64 P0, [R0+URZ], R2 ;  /* 0x00000002000085a7 */ /* 0x000ea400080010ff */
[----:B--2---:R-:W-:Y:S05]  /*9c30*/  @!P0 BRA `(.L_x_178) ;  /* 0xfffffffc00f08947 */ /* 0x004fea000383ffff */
[----:B------:R-:W-:Y:S05]  /*9c40*/  BRA `(.L_x_179) ;  /* 0xffffff98008c7947 */ /* 0x000fea000383ffff */
.L_x_50:
[----:B------:R-:W-:-:S07]  /*9c50*/  MOV R0, UR5 ;  /* 0x0000000500007c02 */ /* 0x000fce0008000f00 */
.L_x_180:
[----:B-1----:R1:W2:Y:S02]  /*9c60*/  SYNCS.PHASECHK.TRANS64.TRYWAIT P0, [R0+URZ], R2 ;  /* 0x00000002000075a7 */ /* 0x0022a400080011ff */
[----:B--2---:R-:W-:Y:S05]  /*9c70*/  @!P0 NANOSLEEP.SYNCS 0x989680 ;  /* 0x009896800000895d */ /* 0x004fea0003900000 */
[----:B------:R-:W2:Y:S02]  /*9c80*/  @!P0 SYNCS.PHASECHK.TRANS64 P0, [R0+URZ], R2 ;  /* 0x00000002000085a7 */ /* 0x000ea400080010ff */
[----:B--2---:R-:W-:Y:S05]  /*9c90*/  @!P0 BRA `(.L_x_180) ;  /* 0xfffffffc00f08947 */ /* 0x004fea000383ffff */
[----:B------:R-:W-:Y:S05]  /*9ca0*/  BRA `(.L_x_181) ;  /* 0xffffff98009c7947 */ /* 0x000fea000383ffff */
.L_x_51:
[----:B------:R-:W-:-:S07]  /*9cb0*/  MOV R0, UR5 ;  /* 0x0000000500007c02 */ /* 0x000fce0008000f00 */
.L_x_182:
[----:B-1----:R1:W2:Y:S02]  /*9cc0*/  SYNCS.PHASECHK.TRANS64.TRYWAIT P0, [R0+URZ], R2 ;  /* 0x00000002000075a7 */ /* 0x0022a400080011ff */
[----:B--2---:R-:W-:Y:S05]  /*9cd0*/  @!P0 NANOSLEEP.SYNCS 0x989680 ;  /* 0x009896800000895d */ /* 0x004fea0003900000 */
[----:B------:R-:W2:Y:S02]  /*9ce0*/  @!P0 SYNCS.PHASECHK.TRANS64 P0, [R0+URZ], R2 ;  /* 0x00000002000085a7 */ /* 0x000ea400080010ff */
[----:B--2---:R-:W-:Y:S05]  /*9cf0*/  @!P0 BRA `(.L_x_182) ;  /* 0xfffffffc00f08947 */ /* 0x004fea000383ffff */
[----:B------:R-:W-:Y:S05]  /*9d00*/  BRA `(.L_x_183) ;  /* 0xffffff9800ac7947 */ /* 0x000fea000383ffff */
.L_x_52:
[----:B------:R-:W-:-:S07]  /*9d10*/  MOV R0, UR5 ;  /* 0x0000000500007c02 */ /* 0x000fce0008000f00 */
.L_x_184:
[----:B-1----:R1:W2:Y:S02]  /*9d20*/  SYNCS.PHASECHK.TRANS64.TRYWAIT P0, [R0+URZ], R2 ;  /* 0x00000002000075a7 */ /* 0x0022a400080011ff */
[----:B--2---:R-:W-:Y:S05]  /*9d30*/  @!P0 NANOSLEEP.SYNCS 0x989680 ;  /* 0x009896800000895d */ /* 0x004fea0003900000 */
[----:B------:R-:W2:Y:S02]  /*9d40*/  @!P0 SYNCS.PHASECHK.TRANS64 P0, [R0+URZ], R2 ;  /* 0x00000002000085a7 */ /* 0x000ea400080010ff */
[----:B--2---:R-:W-:Y:S05]  /*9d50*/  @!P0 BRA `(.L_x_184) ;  /* 0xfffffffc00f08947 */ /* 0x004fea000383ffff */
[----:B------:R-:W-:Y:S05]  /*9d60*/  BRA `(.L_x_185) ;  /* 0xffffff9800bc7947 */ /* 0x000fea000383ffff */
.L_x_53:
[----:B------:R-:W-:-:S07]  /*9d70*/  MOV R0, UR5 ;  /* 0x0000000500007c02 */ /* 0x000fce0008000f00 */
.L_x_186:
[----:B-1----:R1:W2:Y:S02]  /*9d80*/  SYNCS.PHASECHK.TRANS64.TRYWAIT P0, [R0+URZ], R2 ;  /* 0x00000002000075a7 */ /* 0x0022a400080011ff */
[----:B--2---:R-:W-:Y:S05]  /*9d90*/  @!P0 NANOSLEEP.SYNCS 0x989680 ;  /* 0x009896800000895d */ /* 0x004fea0003900000 */
[----:B------:R-:W2:Y:S02]  /*9da0*/  @!P0 SYNCS.PHASECHK.TRANS64 P0, [R0+URZ], R2 ;  /* 0x00000002000085a7 */ /* 0x000ea400080010ff */
[----:B--2---:R-:W-:Y:S05]  /*9db0*/  @!P0 BRA `(.L_x_186) ;  /* 0xfffffffc00f08947 */ /* 0x004fea000383ffff */
[----:B------:R-:W-:Y:S05]  /*9dc0*/  BRA `(.L_x_187) ;  /* 0xffffff9800cc7947 */ /* 0x000fea000383ffff */
.L_x_54:
[----:B------:R-:W-:-:S07]  /*9dd0*/  MOV R0, UR5 ;  /* 0x0000000500007c02 */ /* 0x000fce0008000f00 */
.L_x_188:
[----:B-1----:R1:W2:Y:S02]  /*9de0*/  SYNCS.PHASECHK.TRANS64.TRYWAIT P0, [R0+URZ], R2 ;  /* 0x00000002000075a7 */ /* 0x0022a400080011ff */
[----:B--2---:R-:W-:Y:S05]  /*9df0*/  @!P0 NANOSLEEP.SYNCS 0x989680 ;  /* 0x009896800000895d */ /* 0x004fea0003900000 */
[----:B------:R-:W2:Y:S02]  /*9e00*/  @!P0 SYNCS.PHASECHK.TRANS64 P0, [R0+URZ], R2 ;  /* 0x00000002000085a7 */ /* 0x000ea400080010ff */
[----:B--2---:R-:W-:Y:S05]  /*9e10*/  @!P0 BRA `(.L_x_188) ;  /* 0xfffffffc00f08947 */ /* 0x004fea000383ffff */
[----:B------:R-:W-:Y:S05]  /*9e20*/  BRA `(.L_x_189) ;  /* 0xffffff9800dc7947 */ /* 0x000fea000383ffff */
.L_x_55:
[----:B------:R-:W-:-:S07]  /*9e30*/  MOV R0, UR5 ;  /* 0x0000000500007c02 */ /* 0x000fce0008000f00 */
.L_x_190:
[----:B-1----:R1:W2:Y:S02]  /*9e40*/  SYNCS.PHASECHK.TRANS64.TRYWAIT P0, [R0+URZ], R2 ;  /* 0x00000002000075a7 */ /* 0x0022a400080011ff */
[----:B--2---:R-:W-:Y:S05]  /*9e50*/  @!P0 NANOSLEEP.SYNCS 0x989680 ;  /* 0x009896800000895d */ /* 0x004fea0003900000 */
[----:B------:R-:W2:Y:S02]  /*9e60*/  @!P0 SYNCS.PHASECHK.TRANS64 P0, [R0+URZ], R2 ;  /* 0x00000002000085a7 */ /* 0x000ea400080010ff */
[----:B--2---:R-:W-:Y:S05]  /*9e70*/  @!P0 BRA `(.L_x_190) ;  /* 0xfffffffc00f08947 */ /* 0x004fea000383ffff */
[----:B------:R-:W-:Y:S05]  /*9e80*/  BRA `(.L_x_191) ;  /* 0xffffff9800ec7947 */ /* 0x000fea000383ffff */
.L_x_56:
[----:B------:R-:W-:-:S07]  /*9e90*/  MOV R0, UR5 ;  /* 0x0000000500007c02 */ /* 0x000fce0008000f00 */
.L_x_192:
[----:B-1----:R1:W2:Y:S02]  /*9ea0*/  SYNCS.PHASECHK.TRANS64.TRYWAIT P0, [R0+URZ], R2 ;  /* 0x00000002000075a7 */ /* 0x0022a400080011ff */
[----:B--2---:R-:W-:Y:S05]  /*9eb0*/  @!P0 NANOSLEEP.SYNCS 0x989680 ;  /* 0x009896800000895d */ /* 0x004fea0003900000 */
[----:B------:R-:W2:Y:S02]  /*9ec0*/  @!P0 SYNCS.PHASECHK.TRANS64 P0, [R0+URZ], R2 ;  /* 0x00000002000085a7 */ /* 0x000ea400080010ff */
[----:B--2---:R-:W-:Y:S05]  /*9ed0*/  @!P0 BRA `(.L_x_192) ;  /* 0xfffffffc00f08947 */ /* 0x004fea000383ffff */
[----:B------:R-:W-:Y:S05]  /*9ee0*/  BRA `(.L_x_193) ;  /* 0xffffff9800fc7947 */ /* 0x000fea000383ffff */
.L_x_57:
[----:B------:R-:W-:-:S07]  /*9ef0*/  MOV R0, UR5 ;  /* 0x0000000500007c02 */ /* 0x000fce0008000f00 */
.L_x_194:
[----:B-1----:R1:W2:Y:S02]  /*9f00*/  SYNCS.PHASECHK.TRANS64.TRYWAIT P0, [R0+URZ], R2 ;  /* 0x00000002000075a7 */ /* 0x0022a400080011ff */
[----:B--2---:R-:W-:Y:S05]  /*9f10*/  @!P0 NANOSLEEP.SYNCS 0x989680 ;  /* 0x009896800000895d */ /* 0x004fea0003900000 */
[----:B------:R-:W2:Y:S02]  /*9f20*/  @!P0 SYNCS.PHASECHK.TRANS64 P0, [R0+URZ], R2 ;  /* 0x00000002000085a7 */ /* 0x000ea400080010ff */
[----:B--2---:R-:W-:Y:S05]  /*9f30*/  @!P0 BRA `(.L_x_194) ;  /* 0xfffffffc00f08947 */ /* 0x004fea000383ffff */
[----:B------:R-:W-:Y:S05]  /*9f40*/  BRA `(.L_x_195) ;  /* 0xffffff9c000c7947 */ /* 0x000fea000383ffff */
.L_x_58:
[----:B------:R-:W-:-:S07]  /*9f50*/  MOV R0, UR5 ;  /* 0x0000000500007c02 */ /* 0x000fce0008000f00 */
.L_x_196:
[----:B-1----:R1:W2:Y:S02]  /*9f60*/  SYNCS.PHASECHK.TRANS64.TRYWAIT P0, [R0+URZ], R2 ;  /* 0x00000002000075a7 */ /* 0x0022a400080011ff */
[----:B--2---:R-:W-:Y:S05]  /*9f70*/  @!P0 NANOSLEEP.SYNCS 0x989680 ;  /* 0x009896800000895d */ /* 0x004fea0003900000 */
[----:B------:R-:W2:Y:S02]  /*9f80*/  @!P0 SYNCS.PHASECHK.TRANS64 P0, [R0+URZ], R2 ;  /* 0x00000002000085a7 */ /* 0x000ea400080010ff */
[----:B--2---:R-:W-:Y:S05]  /*9f90*/  @!P0 BRA `(.L_x_196) ;  /* 0xfffffffc00f08947 */ /* 0x004fea000383ffff */
[----:B------:R-:W-:Y:S05]  /*9fa0*/  BRA `(.L_x_197) ;  /* 0xffffff9c001c7947 */ /* 0x000fea000383ffff */
.L_x_59:
[----:B------:R-:W-:-:S07]  /*9fb0*/  MOV R0, UR5 ;  /* 0x0000000500007c02 */ /* 0x000fce0008000f00 */
.L_x_198:
[----:B-1----:R1:W2:Y:S02]  /*9fc0*/  SYNCS.PHASECHK.TRANS64.TRYWAIT P0, [R0+URZ], R2 ;  /* 0x00000002000075a7 */ /* 0x0022a400080011ff */
[----:B--2---:R-:W-:Y:S05]  /*9fd0*/  @!P0 NANOSLEEP.SYNCS 0x989680 ;  /* 0x009896800000895d */ /* 0x004fea0003900000 */
[----:B------:R-:W2:Y:S02]  /*9fe0*/  @!P0 SYNCS.PHASECHK.TRANS64 P0, [R0+URZ], R2 ;  /* 0x00000002000085a7 */ /* 0x000ea400080010ff */
[----:B--2---:R-:W-:Y:S05]  /*9ff0*/  @!P0 BRA `(.L_x_198) ;  /* 0xfffffffc00f08947 */ /* 0x004fea000383ffff */
[----:B------:R-:W-:Y:S05]  /*a000*/  BRA `(.L_x_199) ;  /* 0xffffff9c002c7947 */ /* 0x000fea000383ffff */
.L_x_60:
[----:B------:R-:W-:-:S07]  /*a010*/  MOV R0, UR5 ;  /* 0x0000000500007c02 */ /* 0x000fce0008000f00 */
.L_x_200:
[----:B-1----:R1:W2:Y:S02]  /*a020*/  SYNCS.PHASECHK.TRANS64.TRYWAIT P0, [R0+URZ], R2 ;  /* 0x00000002000075a7 */ /* 0x0022a400080011ff */
[----:B--2---:R-:W-:Y:S05]  /*a030*/  @!P0 NANOSLEEP.SYNCS 0x989680 ;  /* 0x009896800000895d */ /* 0x004fea0003900000 */
[----:B------:R-:W2:Y:S02]  /*a040*/  @!P0 SYNCS.PHASECHK.TRANS64 P0, [R0+URZ], R2 ;  /* 0x00000002000085a7 */ /* 0x000ea400080010ff */
[----:B--2---:R-:W-:Y:S05]  /*a050*/  @!P0 BRA `(.L_x_200) ;  /* 0xfffffffc00f08947 */ /* 0x004fea000383ffff */
[----:B------:R-:W-:Y:S05]  /*a060*/  BRA `(.L_x_201) ;  /* 0xffffff9c003c7947 */ /* 0x000fea000383ffff */
.L_x_61:
[----:B------:R-:W-:-:S07]  /*a070*/  MOV R0, UR5 ;  /* 0x0000000500007c02 */ /* 0x000fce0008000f00 */
.L_x_202:
[----:B-1----:R1:W2:Y:S02]  /*a080*/  SYNCS.PHASECHK.TRANS64.TRYWAIT P0, [R0+URZ], R2 ;  /* 0x00000002000075a7 */ /* 0x0022a400080011ff */
[----:B--2---:R-:W-:Y:S05]  /*a090*/  @!P0 NANOSLEEP.SYNCS 0x989680 ;  /* 0x009896800000895d */ /* 0x004fea0003900000 */
[----:B------:R-:W2:Y:S02]  /*a0a0*/  @!P0 SYNCS.PHASECHK.TRANS64 P0, [R0+URZ], R2 ;  /* 0x00000002000085a7 */ /* 0x000ea400080010ff */
[----:B--2---:R-:W-:Y:S05]  /*a0b0*/  @!P0 BRA `(.L_x_202) ;  /* 0xfffffffc00f08947 */ /* 0x004fea000383ffff */
[----:B------:R-:W-:Y:S05]  /*a0c0*/  BRA `(.L_x_203) ;  /* 0xffffff9c004c7947 */ /* 0x000fea000383ffff */
.L_x_62:
[----:B------:R-:W-:-:S07]  /*a0d0*/  MOV R0, UR5 ;  /* 0x0000000500007c02 */ /* 0x000fce0008000f00 */
.L_x_204:
[----:B-1----:R1:W2:Y:S02]  /*a0e0*/  SYNCS.PHASECHK.TRANS64.TRYWAIT P0, [R0+URZ], R2 ;  /* 0x00000002000075a7 */ /* 0x0022a400080011ff */
[----:B--2---:R-:W-:Y:S05]  /*a0f0*/  @!P0 NANOSLEEP.SYNCS 0x989680 ;  /* 0x009896800000895d */ /* 0x004fea0003900000 */
[----:B------:R-:W2:Y:S02]  /*a100*/  @!P0 SYNCS.PHASECHK.TRANS64 P0, [R0+URZ], R2 ;  /* 0x00000002000085a7 */ /* 0x000ea400080010ff */
[----:B--2---:R-:W-:Y:S05]  /*a110*/  @!P0 BRA `(.L_x_204) ;  /* 0xfffffffc00f08947 */ /* 0x004fea000383ffff */
[----:B------:R-:W-:Y:S05]  /*a120*/  BRA `(.L_x_205) ;  /* 0xffffff9c005c7947 */ /* 0x000fea000383ffff */
.L_x_63:
[----:B------:R-:W-:-:S07]  /*a130*/  MOV R0, UR5 ;  /* 0x0000000500007c02 */ /* 0x000fce0008000f00 */
.L_x_206:
[----:B-1----:R1:W2:Y:S02]  /*a140*/  SYNCS.PHASECHK.TRANS64.TRYWAIT P0, [R0+URZ], R2 ;  /* 0x00000002000075a7 */ /* 0x0022a400080011ff */
[----:B--2---:R-:W-:Y:S05]  /*a150*/  @!P0 NANOSLEEP.SYNCS 0x989680 ;  /* 0x009896800000895d */ /* 0x004fea0003900000 */
[----:B------:R-:W2:Y:S02]  /*a160*/  @!P0 SYNCS.PHASECHK.TRANS64 P0, [R0+URZ], R2 ;  /* 0x00000002000085a7 */ /* 0x000ea400080010ff */
[----:B--2---:R-:W-:Y:S05]  /*a170*/  @!P0 BRA `(.L_x_206) ;  /* 0xfffffffc00f08947 */ /* 0x004fea000383ffff */
[----:B------:R-:W-:Y:S05]  /*a180*/  BRA `(.L_x_207) ;  /* 0xffffff9c006c7947 */ /* 0x000fea000383ffff */
.L_x_64:
[----:B------:R-:W-:-:S07]  /*a190*/  MOV R0, UR5 ;  /* 0x0000000500007c02 */ /* 0x000fce0008000f00 */
.L_x_208:
[----:B-1----:R1:W2:Y:S02]  /*a1a0*/  SYNCS.PHASECHK.TRANS64.TRYWAIT P0, [R0+URZ], R2 ;  /* 0x00000002000075a7 */ /* 0x0022a400080011ff */
[----:B--2---:R-:W-:Y:S05]  /*a1b0*/  @!P0 NANOSLEEP.SYNCS 0x989680 ;  /* 0x009896800000895d */ /* 0x004fea0003900000 */
[----:B------:R-:W2:Y:S02]  /*a1c0*/  @!P0 SYNCS.PHASECHK.TRANS64 P0, [R0+URZ], R2 ;  /* 0x00000002000085a7 */ /* 0x000ea400080010ff */
[----:B--2---:R-:W-:Y:S05]  /*a1d0*/  @!P0 BRA `(.L_x_208) ;  /* 0xfffffffc00f08947 */ /* 0x004fea000383ffff */
[----:B------:R-:W-:Y:S05]  /*a1e0*/  BRA `(.L_x_209) ;  /* 0xffffff9c007c7947 */ /* 0x000fea000383ffff */
.L_x_65:
[----:B------:R-:W-:-:S07]  /*a1f0*/  MOV R0, UR5 ;  /* 0x0000000500007c02 */ /* 0x000fce0008000f00 */
.L_x_210:
[----:B-1----:R1:W2:Y:S02]  /*a200*/  SYNCS.PHASECHK.TRANS64.TRYWAIT P0, [R0+URZ], R2 ;  /* 0x00000002000075a7 */ /* 0x0022a400080011ff */
[----:B--2---:R-:W-:Y:S05]  /*a210*/  @!P0 NANOSLEEP.SYNCS 0x989680 ;  /* 0x009896800000895d */ /* 0x004fea0003900000 */
[----:B------:R-:W2:Y:S02]  /*a220*/  @!P0 SYNCS.PHASECHK.TRANS64 P0, [R0+URZ], R2 ;  /* 0x00000002000085a7 */ /* 0x000ea400080010ff */
[----:B--2---:R-:W-:Y:S05]  /*a230*/  @!P0 BRA `(.L_x_210) ;  /* 0xfffffffc00f08947 */ /* 0x004fea000383ffff */
[----:B------:R-:W-:Y:S05]  /*a240*/  BRA `(.L_x_211) ;  /* 0xffffff9c008c7947 */ /* 0x000fea000383ffff */
.L_x_66:
[----:B------:R-:W-:-:S07]  /*a250*/  MOV R0, UR5 ;  /* 0x0000000500007c02 */ /* 0x000fce0008000f00 */
.L_x_212:
[----:B-1----:R1:W2:Y:S02]  /*a260*/  SYNCS.PHASECHK.TRANS64.TRYWAIT P0, [R0+URZ], R2 ;  /* 0x00000002000075a7 */ /* 0x0022a400080011ff */
[----:B--2---:R-:W-:Y:S05]  /*a270*/  @!P0 NANOSLEEP.SYNCS 0x989680 ;  /* 0x009896800000895d */ /* 0x004fea0003900000 */
[----:B------:R-:W2:Y:S02]  /*a280*/  @!P0 SYNCS.PHASECHK.TRANS64 P0, [R0+URZ], R2 ;  /* 0x00000002000085a7 */ /* 0x000ea400080010ff */
[----:B--2---:R-:W-:Y:S05]  /*a290*/  @!P0 BRA `(.L_x_212) ;  /* 0xfffffffc00f08947 */ /* 0x004fea000383ffff */
[----:B------:R-:W-:Y:S05]  /*a2a0*/  BRA `(.L_x_213) ;  /* 0xffffff9c009c7947 */ /* 0x000fea000383ffff */
.L_x_67:
[----:B------:R-:W-:-:S07]  /*a2b0*/  MOV R0, UR5 ;  /* 0x0000000500007c02 */ /* 0x000fce0008000f00 */
.L_x_214:
[----:B-1----:R1:W2:Y:S02]  /*a2c0*/  SYNCS.PHASECHK.TRANS64.TRYWAIT P0, [R0+URZ], R2 ;  /* 0x00000002000075a7 */ /* 0x0022a400080011ff */
[----:B--2---:R-:W-:Y:S05]  /*a2d0*/  @!P0 NANOSLEEP.SYNCS 0x989680 ;  /* 0x009896800000895d */ /* 0x004fea0003900000 */
[----:B------:R-:W2:Y:S02]  /*a2e0*/  @!P0 SYNCS.PHASECHK.TRANS64 P0, [R0+URZ], R2 ;  /* 0x00000002000085a7 */ /* 0x000ea400080010ff */
[----:B--2---:R-:W-:Y:S05]  /*a2f0*/  @!P0 BRA `(.L_x_214) ;  /* 0xfffffffc00f08947 */ /* 0x004fea000383ffff */
[----:B------:R-:W-:Y:S05]  /*a300*/  BRA `(.L_x_215) ;  /* 0xffffff9c00ac7947 */ /* 0x000fea000383ffff */
.L_x_68:
[----:B------:R-:W-:-:S07]  /*a310*/  MOV R0, UR5 ;  /* 0x0000000500007c02 */ /* 0x000fce0008000f00 */
.L_x_216:
[----:B-1----:R1:W2:Y:S02]  /*a320*/  SYNCS.PHASECHK.TRANS64.TRYWAIT P0, [R0+URZ], R2 ;  /* 0x00000002000075a7 */ /* 0x0022a400080011ff */
[----:B--2---:R-:W-:Y:S05]  /*a330*/  @!P0 NANOSLEEP.SYNCS 0x989680 ;  /* 0x009896800000895d */ /* 0x004fea0003900000 */
[----:B------:R-:W2:Y:S02]  /*a340*/  @!P0 SYNCS.PHASECHK.TRANS64 P0, [R0+URZ], R2 ;  /* 0x00000002000085a7 */ /* 0x000ea400080010ff */
[----:B--2---:R-:W-:Y:S05]  /*a350*/  @!P0 BRA `(.L_x_216) ;  /* 0xfffffffc00f08947 */ /* 0x004fea000383ffff */
[----:B------:R-:W-:Y:S05]  /*a360*/  BRA `(.L_x_217) ;  /* 0xffffff9c00bc7947 */ /* 0x000fea000383ffff */
.L_x_69:
[----:B------:R-:W-:-:S07]  /*a370*/  MOV R0, UR5 ;  /* 0x0000000500007c02 */ /* 0x000fce0008000f00 */
.L_x_218:
[----:B-1----:R1:W2:Y:S02]  /*a380*/  SYNCS.PHASECHK.TRANS64.TRYWAIT P0, [R0+URZ], R2 ;  /* 0x00000002000075a7 */ /* 0x0022a400080011ff */
[----:B--2---:R-:W-:Y:S05]  /*a390*/  @!P0 NANOSLEEP.SYNCS 0x989680 ;  /* 0x009896800000895d */ /* 0x004fea0003900000 */
[----:B------:R-:W2:Y:S02]  /*a3a0*/  @!P0 SYNCS.PHASECHK.TRANS64 P0, [R0+URZ], R2 ;  /* 0x00000002000085a7 */ /* 0x000ea400080010ff */
[----:B--2---:R-:W-:Y:S05]  /*a3b0*/  @!P0 BRA `(.L_x_218) ;  /* 0xfffffffc00f08947 */ /* 0x004fea000383ffff */
[----:B------:R-:W-:Y:S05]  /*a3c0*/  BRA `(.L_x_219) ;  /* 0xffffff9c00cc7947 */ /* 0x000fea000383ffff */
.L_x_70:
[----:B------:R-:W-:-:S07]  /*a3d0*/  MOV R0, UR5 ;  /* 0x0000000500007c02 */ /* 0x000fce0008000f00 */
.L_x_220:
[----:B-1----:R1:W2:Y:S02]  /*a3e0*/  SYNCS.PHASECHK.TRANS64.TRYWAIT P0, [R0+URZ], R2 ;  /* 0x00000002000075a7 */ /* 0x0022a400080011ff */
[----:B--2---:R-:W-:Y:S05]  /*a3f0*/  @!P0 NANOSLEEP.SYNCS 0x989680 ;  /* 0x009896800000895d */ /* 0x004fea0003900000 */
[----:B------:R-:W2:Y:S02]  /*a400*/  @!P0 SYNCS.PHASECHK.TRANS64 P0, [R0+URZ], R2 ;  /* 0x00000002000085a7 */ /* 0x000ea400080010ff */
[----:B--2---:R-:W-:Y:S05]  /*a410*/  @!P0 BRA `(.L_x_220) ;  /* 0xfffffffc00f08947 */ /* 0x004fea000383ffff */
[----:B------:R-:W-:Y:S05]  /*a420*/  BRA `(.L_x_221) ;  /* 0xffffff9c00dc7947 */ /* 0x000fea000383ffff */
.L_x_71:
[----:B------:R-:W-:-:S07]  /*a430*/  MOV R0, UR5 ;  /* 0x0000000500007c02 */ /* 0x000fce0008000f00 */
.L_x_222:
[----:B-1----:R1:W2:Y:S02]  /*a440*/  SYNCS.PHASECHK.TRANS64.TRYWAIT P0, [R0+URZ], R2 ;  /* 0x00000002000075a7 */ /* 0x0022a400080011ff */
[----:B--2---:R-:W-:Y:S05]  /*a450*/  @!P0 NANOSLEEP.SYNCS 0x989680 ;  /* 0x009896800000895d */ /* 0x004fea0003900000 */
[----:B------:R-:W2:Y:S02]  /*a460*/  @!P0 SYNCS.PHASECHK.TRANS64 P0, [R0+URZ], R2 ;  /* 0x00000002000085a7 */ /* 0x000ea400080010ff */
[----:B--2---:R-:W-:Y:S05]  /*a470*/  @!P0 BRA `(.L_x_222) ;  /* 0xfffffffc00f08947 */ /* 0x004fea000383ffff */
[----:B------:R-:W-:Y:S05]  /*a480*/  BRA `(.L_x_223) ;  /* 0xffffff9c00ec7947 */ /* 0x000fea000383ffff */
.L_x_72:
[----:B------:R-:W-:-:S07]  /*a490*/  MOV R0, UR5 ;  /* 0x0000000500007c02 */ /* 0x000fce0008000f00 */
.L_x_224:
[----:B-1----:R1:W2:Y:S02]  /*a4a0*/  SYNCS.PHASECHK.TRANS64.TRYWAIT P0, [R0+URZ], R2 ;  /* 0x00000002000075a7 */ /* 0x0022a400080011ff */
[----:B--2---:R-:W-:Y:S05]  /*a4b0*/  @!P0 NANOSLEEP.SYNCS 0x989680 ;  /* 0x009896800000895d */ /* 0x004fea0003900000 */
[----:B------:R-:W2:Y:S02]  /*a4c0*/  @!P0 SYNCS.PHASECHK.TRANS64 P0, [R0+URZ], R2 ;  /* 0x00000002000085a7 */ /* 0x000ea400080010ff */
[----:B--2---:R-:W-:Y:S05]  /*a4d0*/  @!P0 BRA `(.L_x_224) ;  /* 0xfffffffc00f08947 */ /* 0x004fea000383ffff */
[----:B------:R-:W-:Y:S05]  /*a4e0*/  BRA `(.L_x_225) ;  /* 0xffffff9c00fc7947 */ /* 0x000fea000383ffff */
.L_x_73:
[----:B------:R-:W-:-:S07]  /*a4f0*/  MOV R0, UR5 ;  /* 0x0000000500007c02 */ /* 0x000fce0008000f00 */
.L_x_226:
[----:B-1----:R1:W2:Y:S02]  /*a500*/  SYNCS.PHASECHK.TRANS64.TRYWAIT P0, [R0+URZ], R2 ;  /* 0x00000002000075a7 */ /* 0x0022a400080011ff */
[----:B--2---:R-:W-:Y:S05]  /*a510*/  @!P0 NANOSLEEP.SYNCS 0x989680 ;  /* 0x009896800000895d */ /* 0x004fea0003900000 */
[----:B------:R-:W2:Y:S02]  /*a520*/  @!P0 SYNCS.PHASECHK.TRANS64 P0, [R0+URZ], R2 ;  /* 0x00000002000085a7 */ /* 0x000ea400080010ff */
[----:B--2---:R-:W-:Y:S05]  /*a530*/  @!P0 BRA `(.L_x_226) ;  /* 0xfffffffc00f08947 */ /* 0x004fea000383ffff */
[----:B------:R-:W-:Y:S05]  /*a540*/  BRA `(.L_x_227) ;  /* 0xffffffa0000c7947 */ /* 0x000fea000383ffff */
.L_x_74:
[----:B------:R-:W-:-:S07]  /*a550*/  MOV R0, UR5 ;  /* 0x0000000500007c02 */ /* 0x000fce0008000f00 */
.L_x_228:
[----:B-1----:R1:W2:Y:S02]  /*a560*/  SYNCS.PHASECHK.TRANS64.TRYWAIT P0, [R0+URZ], R2 ;  /* 0x00000002000075a7 */ /* 0x0022a400080011ff */
[----:B--2---:R-:W-:Y:S05]  /*a570*/  @!P0 NANOSLEEP.SYNCS 0x989680 ;  /* 0x009896800000895d */ /* 0x004fea0003900000 */
[----:B------:R-:W2:Y:S02]  /*a580*/  @!P0 SYNCS.PHASECHK.TRANS64 P0, [R0+URZ], R2 ;  /* 0x00000002000085a7 */ /* 0x000ea400080010ff */
[----:B--2---:R-:W-:Y:S05]  /*a590*/  @!P0 BRA `(.L_x_228) ;  /* 0xfffffffc00f08947 */ /* 0x004fea000383ffff */
[----:B------:R-:W-:Y:S05]  /*a5a0*/  BRA `(.L_x_229) ;  /* 0xffffffa0001c7947 */ /* 0x000fea000383ffff */
.L_x_77:
[----:B------:R-:W-:-:S07]  /*a5b0*/  MOV R4, UR4 ;  /* 0x0000000400047c02 */ /* 0x000fce0008000f00 */
.L_x_230:
[----:B--2---:R2:W3:Y:S02]  /*a5c0*/  SYNCS.PHASECHK.TRANS64.TRYWAIT P1, [R4+URZ+0x278], R6 ;  /* 0x00027806040075a7 */ /* 0x0044e400080211ff */
[----:B---3--:R-:W-:Y:S05]  /*a5d0*/  @!P1 NANOSLEEP.SYNCS 0x989680 ;  /* 0x009896800000995d */ /* 0x008fea0003900000 */
[----:B------:R-:W3:Y:S02]  /*a5e0*/  @!P1 SYNCS.PHASECHK.TRANS64 P1, [R4+URZ+0x278], R6 ;  /* 0x00027806040095a7 */ /* 0x000ee400080210ff */
[----:B---3--:R-:W-:Y:S05]  /*a5f0*/  @!P1 BRA `(.L_x_230) ;  /* 0xfffffffc00f09947 */ /* 0x008fea000383ffff */
[----:B------:R-:W-:Y:S05]  /*a600*/  BRA `(.L_x_231) ;  /* 0xffffffa0008c7947 */ /* 0x000fea000383ffff */
.L_x_78:
[----:B--2---:R-:W-:-:S07]  /*a610*/  MOV R4, UR4 ;  /* 0x0000000400047c02 */ /* 0x004fce0008000f00 */
.L_x_232:
[----:B--2---:R2:W3:Y:S02]  /*a620*/  SYNCS.PHASECHK.TRANS64.TRYWAIT P1, [R4+URZ+0x270], R5 ;  /* 0x00027005040075a7 */ /* 0x0044e400080211ff */
[----:B---3--:R-:W-:Y:S05]  /*a630*/  @!P1 NANOSLEEP.SYNCS 0x989680 ;  /* 0x009896800000995d */ /* 0x008fea0003900000 */
[----:B------:R-:W3:Y:S02]  /*a640*/  @!P1 SYNCS.PHASECHK.TRANS64 P1, [R4+URZ+0x270], R5 ;  /* 0x00027005040095a7 */ /* 0x000ee400080210ff */
[----:B---3--:R-:W-:Y:S05]  /*a650*/  @!P1 BRA `(.L_x_232) ;  /* 0xfffffffc00f09947 */ /* 0x008fea000383ffff */
[----:B------:R-:W-:Y:S05]  /*a660*/  BRA `(.L_x_233) ;  /* 0xffffffa000947947 */ /* 0x000fea000383ffff */
.L_x_88:
[----:B--2---:R-:W-:-:S04]  /*a670*/  MOV R5, UR5 ;  /* 0x0000000500057c02 */ /* 0x004fc80008000f00 */
[----:B------:R2:W3:Y:S03]  /*a680*/  SYNCS.PHASECHK.TRANS64.TRYWAIT P0, [R5+URZ+0x8], R6 ;  /* 0x00000806050075a7 */ /* 0x0004e600080011ff */
[----:B---3--:R-:W-:Y:S05]  /*a690*/  @!P0 NANOSLEEP.SYNCS 0x989680 ;  /* 0x009896800000895d */ /* 0x008fea0003900000 */
[----:B------:R-:W3:Y:S02]  /*a6a0*/  @!P0 SYNCS.PHASECHK.TRANS64 P0, [R5+URZ+0x8], R6 ;  /* 0x00000806050085a7 */ /* 0x000ee400080010ff */
[----:B---3--:R-:W-:Y:S05]  /*a6b0*/  @!P0 BRA `(.L_x_88) ;  /* 0xfffffffc00ec8947 */ /* 0x008fea000383ffff */
[----:B------:R-:W-:Y:S05]  /*a6c0*/  BRA `(.L_x_87) ;  /* 0xffffffa400607947 */ /* 0x000fea000383ffff */
.L_x_90:
[----:B------:R-:W-:Y:S01]  /*a6d0*/  BSSY B0, `(.L_x_234) ;  /* 0x0000006000007945 */ /* 0x000fe20003800000 */
[----:B------:R-:W-:-:S07]  /*a6e0*/  MOV R15, 0xffffffff ;  /* 0xffffffff000f7802 */ /* 0x000fce0000000f00 */
[----:B-12--5:R-:W-:Y:S05]  /*a6f0*/  WARPSYNC.COLLECTIVE R15, `(.L_x_235) ;  /* 0x000000000f0c7348 */ /* 0x026fea0003c00000 */
[----:B------:R-:W-:Y:S02]  /*a700*/  ELECT P6, UR79, PT ;  /* 0x00000000004f782f */ /* 0x000fe400038c0000 */
[----:B------:R-:W-:Y:S01]  /*a710*/  MOV R14, UR79 ;  /* 0x0000004f000e7c02 */ /* 0x000fe20008000f00 */
[----:B-12--5:R-:W-:Y:S10]  /*a720*/  ENDCOLLECTIVE ;  /* 0x000000000000791b */ /* 0x026ff40003800000 */
.L_x_235:
[----:B------:R-:W-:Y:S05]  /*a730*/  BSYNC B0 ;  /* 0x0000000000007941 */ /* 0x000fea0003800000 */
.L_x_234:
[----:B------:R-:W-:Y:S05]  /*a740*/  BRA `(.L_x_236) ;  /* 0xffffffa400907947 */ /* 0x000fea000383ffff */
.L_x_92:
[----:B--2---:R-:W-:-:S04]  /*a750*/  MOV R3, UR5 ;  /* 0x0000000500037c02 */ /* 0x004fc80008000f00 */
[----:B------:R2:W3:Y:S03]  /*a760*/  SYNCS.PHASECHK.TRANS64.TRYWAIT P0, [R3+URZ+0x8], R4 ;  /* 0x00000804030075a7 */ /* 0x0004e600080011ff */
[----:B---3--:R-:W-:Y:S05]  /*a770*/  @!P0 NANOSLEEP.SYNCS 0x989680 ;  /* 0x009896800000895d */ /* 0x008fea0003900000 */
[----:B------:R-:W3:Y:S02]  /*a780*/  @!P0 SYNCS.PHASECHK.TRANS64 P0, [R3+URZ+0x8], R4 ;  /* 0x00000804030085a7 */ /* 0x000ee400080010ff */
[----:B---3--:R-:W-:Y:S05]  /*a790*/  @!P0 BRA `(.L_x_92) ;  /* 0xfffffffc00ec8947 */ /* 0x008fea000383ffff */
[----:B------:R-:W-:Y:S05]  /*a7a0*/  BRA `(.L_x_91) ;  /* 0xffffffa400947947 */ /* 0x000fea000383ffff */
.L_x_93:
[----:B------:R-:W-:-:S07]  /*a7b0*/  MOV R4, UR17 ;  /* 0x0000001100047c02 */ /* 0x000fce0008000f00 */
.L_x_237:
[----:B-1----:R1:W2:Y:S02]  /*a7c0*/  SYNCS.PHASECHK.TRANS64.TRYWAIT P0, [R4+URZ+0x270], R5 ;  /* 0x00027005040075a7 */ /* 0x0022a400080011ff */
[----:B--2---:R-:W-:Y:S05]  /*a7d0*/  @!P0 NANOSLEEP.SYNCS 0x989680 ;  /* 0x009896800000895d */ /* 0x004fea0003900000 */
[----:B------:R-:W2:Y:S02]  /*a7e0*/  @!P0 SYNCS.PHASECHK.TRANS64 P0, [R4+URZ+0x270], R5 ;  /* 0x00027005040085a7 */ /* 0x000ea400080010ff */
[----:B--2---:R-:W-:Y:S05]  /*a7f0*/  @!P0 BRA `(.L_x_237) ;  /* 0xfffffffc00f08947 */ /* 0x004fea000383ffff */
[----:B------:R-:W-:Y:S05]  /*a800*/  BRA `(.L_x_238) ;  /* 0xffffffa800847947 */ /* 0x000fea000383ffff */
.L_x_95:
[----:B------:R-:W-:-:S07]  /*a810*/  MOV R4, UR22 ;  /* 0x0000001600047c02 */ /* 0x000fce0008000f00 */
.L_x_239:
[----:B-1----:R1:W2:Y:S02]  /*a820*/  SYNCS.PHASECHK.TRANS64.TRYWAIT P0, [R4+URZ+0x290], R5 ;  /* 0x00029005040075a7 */ /* 0x0022a400080011ff */
[----:B--2---:R-:W-:Y:S05]  /*a830*/  @!P0 NANOSLEEP.SYNCS 0x989680 ;  /* 0x009896800000895d */ /* 0x004fea0003900000 */
[----:B------:R-:W2:Y:S02]  /*a840*/  @!P0 SYNCS.PHASECHK.TRANS64 P0, [R4+URZ+0x290], R5 ;  /* 0x00029005040085a7 */ /* 0x000ea400080010ff */
[----:B--2---:R-:W-:Y:S05]  /*a850*/  @!P0 BRA `(.L_x_239) ;  /* 0xfffffffc00f08947 */ /* 0x004fea000383ffff */
[----:B------:R-:W-:Y:S05]  /*a860*/  BRA `(.L_x_94) ;  /* 0xffffffa800a47947 */ /* 0x000fea000383ffff */
.L_x_99:
[----:B-1----:R-:W-:Y:S07]  /*a870*/  MOV R4, UR10 ;  /* 0x0000000a00047c02 */ /* 0x002fee0008000f00 */
.L_x_240:
[----:B-1----:R1:W2:Y:S02]  /*a880*/  SYNCS.PHASECHK.TRANS64.TRYWAIT P0, [R4+URZ], R6 ;  /* 0x00000006040075a7 */ /* 0x0022a400080011ff */
[----:B--2---:R-:W-:Y:S05]  /*a890*/  @!P0 NANOSLEEP.SYNCS 0x989680 ;  /* 0x009896800000895d */ /* 0x004fea0003900000 */
[----:B------:R-:W2:Y:S02]  /*a8a0*/  @!P0 SYNCS.PHASECHK.TRANS64 P0, [R4+URZ], R6 ;  /* 0x00000006040085a7 */ /* 0x000ea400080010ff */
[----:B--2---:R-:W-:Y:S05]  /*a8b0*/  @!P0 BRA `(.L_x_240) ;  /* 0xfffffffc00f08947 */ /* 0x004fea000383ffff */
[----:B------:R-:W-:Y:S05]  /*a8c0*/  BRA `(.L_x_98) ;  /* 0xffffffa800c87947 */ /* 0x000fea000383ffff */
.L_x_103:
[----:B--2---:R-:W-:-:S07]  /*a8d0*/  MOV R0, UR4 ;  /* 0x0000000400007c02 */ /* 0x004fce0008000f00 */
.L_x_241:
[----:B-1----:R1:W2:Y:S02]  /*a8e0*/  SYNCS.PHASECHK.TRANS64.TRYWAIT P0, [R0+URZ], R2 ;  /* 0x00000002000075a7 */ /* 0x0022a400080011ff */
[----:B--2---:R-:W-:Y:S05]  /*a8f0*/  @!P0 NANOSLEEP.SYNCS 0x989680 ;  /* 0x009896800000895d */ /* 0x004fea0003900000 */
[----:B------:R-:W2:Y:S02]  /*a900*/  @!P0 SYNCS.PHASECHK.TRANS64 P0, [R0+URZ], R2 ;  /* 0x00000002000085a7 */ /* 0x000ea400080010ff */
[----:B--2---:R-:W-:Y:S05]  /*a910*/  @!P0 BRA `(.L_x_241) ;  /* 0xfffffffc00f08947 */ /* 0x004fea000383ffff */
[----:B------:R-:W-:Y:S05]  /*a920*/  BRA `(.L_x_242) ;  /* 0xffffffac00a07947 */ /* 0x000fea000383ffff */
.L_x_106:
[----:B------:R-:W-:-:S07]  /*a930*/  MOV R0, UR17 ;  /* 0x0000001100007c02 */ /* 0x000fce0008000f00 */
.L_x_243:
[----:B-1----:R1:W2:Y:S02]  /*a940*/  SYNCS.PHASECHK.TRANS64.TRYWAIT P1, [R0+URZ+0x2a0], R2 ;  /* 0x0002a002000075a7 */ /* 0x0022a400080211ff */
[----:B--2---:R-:W-:Y:S05]  /*a950*/  @!P1 NANOSLEEP.SYNCS 0x989680 ;  /* 0x009896800000995d */ /* 0x004fea0003900000 */
[----:B------:R-:W2:Y:S02]  /*a960*/  @!P1 SYNCS.PHASECHK.TRANS64 P1, [R0+URZ+0x2a0], R2 ;  /* 0x0002a002000095a7 */ /* 0x000ea400080210ff */
[----:B--2---:R-:W-:Y:S05]  /*a970*/  @!P1 BRA `(.L_x_243) ;  /* 0xfffffffc00f09947 */ /* 0x004fea000383ffff */
[----:B------:R-:W-:Y:S05]  /*a980*/  BRA `(.L_x_244) ;  /* 0xffffffac00ec7947 */ /* 0x000fea000383ffff */
.L_x_111:
[----:B------:R-:W-:Y:S07]  /*a990*/  MOV R0, UR27 ;  /* 0x0000001b00007c02 */ /* 0x000fee0008000f00 */
.L_x_245:
[----:B---3--:R3:W4:Y:S02]  /*a9a0*/  SYNCS.PHASECHK.TRANS64.TRYWAIT P0, [R0+URZ+0x270], R2 ;  /* 0x00027002000075a7 */ /* 0x00872400080011ff */
[----:B----4-:R-:W-:Y:S05]  /*a9b0*/  @!P0 NANOSLEEP.SYNCS 0x989680 ;  /* 0x009896800000895d */ /* 0x010fea0003900000 */
[----:B------:R-:W4:Y:S02]  /*a9c0*/  @!P0 SYNCS.PHASECHK.TRANS64 P0, [R0+URZ+0x270], R2 ;  /* 0x00027002000085a7 */ /* 0x000f2400080010ff */
[----:B----4-:R-:W-:Y:S05]  /*a9d0*/  @!P0 BRA `(.L_x_245) ;  /* 0xfffffffc00f08947 */ /* 0x010fea000383ffff */
[----:B------:R-:W-:Y:S05]  /*a9e0*/  BRA `(.L_x_246) ;  /* 0xffffffb4002c7947 */ /* 0x000fea000383ffff */
.L_x_114:
[----:B------:R-:W-:Y:S07]  /*a9f0*/  MOV R0, UR27 ;  /* 0x0000001b00007c02 */ /* 0x000fee0008000f00 */
.L_x_247:
[----:B-1----:R1:W3:Y:S02]  /*aa00*/  SYNCS.PHASECHK.TRANS64.TRYWAIT P2, [R0+URZ+0x268], R2 ;  /* 0x00026802000075a7 */ /* 0x0022e400080411ff */
[----:B---3--:R-:W-:Y:S05]  /*aa10*/  @!P2 NANOSLEEP.SYNCS 0x989680 ;  /* 0x009896800000a95d */ /* 0x008fea0003900000 */
[----:B------:R-:W3:Y:S02]  /*aa20*/  @!P2 SYNCS.PHASECHK.TRANS64 P2, [R0+URZ+0x268], R2 ;  /* 0x000268020000a5a7 */ /* 0x000ee400080410ff */
[----:B---3--:R-:W-:Y:S05]  /*aa30*/  @!P2 BRA `(.L_x_247) ;  /* 0xfffffffc00f0a947 */ /* 0x008fea000383ffff */
[----:B------:R-:W-:Y:S05]  /*aa40*/  BRA `(.L_x_113) ;  /* 0xffffffb8008c7947 */ /* 0x000fea000383ffff */
.L_x_117:
[----:B------:R-:W-:Y:S07]  /*aa50*/  MOV R2, UR17 ;  /* 0x0000001100027c02 */ /* 0x000fee0008000f00 */
.L_x_248:
[----:B-1----:R1:W3:Y:S02]  /*aa60*/  SYNCS.PHASECHK.TRANS64.TRYWAIT P1, [R2+URZ+0x248], R8 ;  /* 0x00024808020075a7 */ /* 0x0022e400080211ff */
[----:B---3--:R-:W-:Y:S05]  /*aa70*/  @!P1 NANOSLEEP.SYNCS 0x989680 ;  /* 0x009896800000995d */ /* 0x008fea0003900000 */
[----:B------:R-:W3:Y:S02]  /*aa80*/  @!P1 SYNCS.PHASECHK.TRANS64 P1, [R2+URZ+0x248], R8 ;  /* 0x00024808020095a7 */ /* 0x000ee400080210ff */
[----:B---3--:R-:W-:Y:S05]  /*aa90*/  @!P1 BRA `(.L_x_248) ;  /* 0xfffffffc00f09947 */ /* 0x008fea000383ffff */
[----:B------:R-:W-:Y:S05]  /*aaa0*/  BRA `(.L_x_249) ;  /* 0xffffffbc00487947 */ /* 0x000fea000383ffff */
.L_x_118:
[----:B------:R-:W-:Y:S07]  /*aab0*/  MOV R0, UR6 ;  /* 0x0000000600007c02 */ /* 0x000fee0008000f00 */
.L_x_250:
[----:B-1----:R1:W3:Y:S02]  /*aac0*/  SYNCS.PHASECHK.TRANS64.TRYWAIT P0, [R0+URZ+0x248], R2 ;  /* 0x00024802000075a7 */ /* 0x0022e400080011ff */
[----:B---3--:R-:W-:Y:S05]  /*aad0*/  @!P0 NANOSLEEP.SYNCS 0x989680 ;  /* 0x009896800000895d */ /* 0x008fea0003900000 */
[----:B------:R-:W3:Y:S02]  /*aae0*/  @!P0 SYNCS.PHASECHK.TRANS64 P0, [R0+URZ+0x248], R2 ;  /* 0x00024802000085a7 */ /* 0x000ee400080010ff */
[----:B---3--:R-:W-:Y:S05]  /*aaf0*/  @!P0 BRA `(.L_x_250) ;  /* 0xfffffffc00f08947 */ /* 0x008fea000383ffff */
[----:B------:R-:W-:Y:S05]  /*ab00*/  BRA `(.L_x_251) ;  /* 0xffffffbc00d47947 */ /* 0x000fea000383ffff */
.L_x_120:
[----:B------:R-:W-:-:S07]  /*ab10*/  MOV R0, UR4 ;  /* 0x0000000400007c02 */ /* 0x000fce0008000f00 */
.L_x_252:
[----:B-1----:R1:W3:Y:S02]  /*ab20*/  SYNCS.PHASECHK.TRANS64.TRYWAIT P0, [R0+URZ], R2 ;  /* 0x00000002000075a7 */ /* 0x0022e400080011ff */
[----:B---3--:R-:W-:Y:S05]  /*ab30*/  @!P0 NANOSLEEP.SYNCS 0x989680 ;  /* 0x009896800000895d */ /* 0x008fea0003900000 */
[----:B------:R-:W3:Y:S02]  /*ab40*/  @!P0 SYNCS.PHASECHK.TRANS64 P0, [R0+URZ], R2 ;  /* 0x00000002000085a7 */ /* 0x000ee400080010ff */
[----:B---3--:R-:W-:Y:S05]  /*ab50*/  @!P0 BRA `(.L_x_252) ;  /* 0xfffffffc00f08947 */ /* 0x008fea000383ffff */
[----:B------:R-:W-:Y:S05]  /*ab60*/  BRA `(.L_x_253) ;  /* 0xffffffc000847947 */ /* 0x000fea000383ffff */
.L_x_121:
[----:B------:R-:W-:-:S07]  /*ab70*/  MOV R0, UR5 ;  /* 0x0000000500007c02 */ /* 0x000fce0008000f00 */
.L_x_254:
[----:B-1----:R1:W3:Y:S02]  /*ab80*/  SYNCS.PHASECHK.TRANS64.TRYWAIT P0, [R0+URZ], R2 ;  /* 0x00000002000075a7 */ /* 0x0022e400080011ff */
[----:B---3--:R-:W-:Y:S05]  /*ab90*/  @!P0 NANOSLEEP.SYNCS 0x989680 ;  /* 0x009896800000895d */ /* 0x008fea0003900000 */
[----:B------:R-:W3:Y:S02]  /*aba0*/  @!P0 SYNCS.PHASECHK.TRANS64 P0, [R0+URZ], R2 ;  /* 0x00000002000085a7 */ /* 0x000ee400080010ff */
[----:B---3--:R-:W-:Y:S05]  /*abb0*/  @!P0 BRA `(.L_x_254) ;  /* 0xfffffffc00f08947 */ /* 0x008fea000383ffff */
[----:B------:R-:W-:Y:S05]  /*abc0*/  BRA `(.L_x_255) ;  /* 0xffffffc000907947 */ /* 0x000fea000383ffff */
.L_x_123:
[----:B------:R-:W-:Y:S07]  /*abd0*/  MOV R0, UR45 ;  /* 0x0000002d00007c02 */ /* 0x000fee0008000f00 */
.L_x_256:
[----:B-1----:R1:W2:Y:S02]  /*abe0*/  SYNCS.PHASECHK.TRANS64.TRYWAIT P0, [R0+URZ+0x270], R2 ;  /* 0x00027002000075a7 */ /* 0x0022a400080011ff */
[----:B--2---:R-:W-:Y:S05]  /*abf0*/  @!P0 NANOSLEEP.SYNCS 0x989680 ;  /* 0x009896800000895d */ /* 0x004fea0003900000 */
[----:B------:R-:W2:Y:S02]  /*ac00*/  @!P0 SYNCS.PHASECHK.TRANS64 P0, [R0+URZ+0x270], R2 ;  /* 0x00027002000085a7 */ /* 0x000ea400080010ff */
[----:B--2---:R-:W-:Y:S05]  /*ac10*/  @!P0 BRA `(.L_x_256) ;  /* 0xfffffffc00f08947 */ /* 0x004fea000383ffff */
[----:B------:R-:W-:Y:S05]  /*ac20*/  BRA `(.L_x_257) ;  /* 0xffffffc4006c7947 */ /* 0x000fea000383ffff */
.L_x_133:
[----:B-1----:R1:W2:Y:S02]  /*ac30*/  SYNCS.PHASECHK.TRANS64.TRYWAIT P1, [R0+URZ+0x230], R2 ;  /* 0x00023002000075a7 */ /* 0x0022a400080211ff */
[----:B--2---:R-:W-:Y:S05]  /*ac40*/  @!P1 NANOSLEEP.SYNCS 0x989680 ;  /* 0x009896800000995d */ /* 0x004fea0003900000 */
[----:B------:R-:W2:Y:S02]  /*ac50*/  @!P1 SYNCS.PHASECHK.TRANS64 P1, [R0+URZ+0x230], R2 ;  /* 0x00023002000095a7 */ /* 0x000ea400080210ff */
[----:B--2---:R-:W-:Y:S05]  /*ac60*/  @!P1 BRA `(.L_x_133) ;  /* 0xfffffffc00f09947 */ /* 0x004fea000383ffff */
[----:B------:R-:W-:Y:S05]  /*ac70*/  BRA `(.L_x_132) ;  /* 0xffffffd400507947 */ /* 0x000fea000383ffff */
.L_x_135:
[----:B-1----:R1:W3:Y:S02]  /*ac80*/  SYNCS.PHASECHK.TRANS64.TRYWAIT P0, [R58+URZ+0x280], R3 ;  /* 0x000280033a0075a7 */ /* 0x0022e400080011ff */
[----:B---3--:R-:W-:Y:S05]  /*ac90*/  @!P0 NANOSLEEP.SYNCS 0x989680 ;  /* 0x009896800000895d */ /* 0x008fea0003900000 */
[----:B------:R-:W3:Y:S02]  /*aca0*/  @!P0 SYNCS.PHASECHK.TRANS64 P0, [R58+URZ+0x280], R3 ;  /* 0x000280033a0085a7 */ /* 0x000ee400080010ff */
[----:B---3--:R-:W-:Y:S05]  /*acb0*/  @!P0 BRA `(.L_x_135) ;  /* 0xfffffffc00f08947 */ /* 0x008fea000383ffff */
[----:B------:R-:W-:Y:S05]  /*acc0*/  BRA `(.L_x_134) ;  /* 0xffffffd400807947 */ /* 0x000fea000383ffff */
.L_x_146:
[----:B-1----:R1:W2:Y:S02]  /*acd0*/  SYNCS.PHASECHK.TRANS64.TRYWAIT P0, [R3+URZ+0x230], R27 ;  /* 0x0002301b030075a7 */ /* 0x0022a400080011ff */
[----:B--2---:R-:W-:Y:S05]  /*ace0*/  @!P0 NANOSLEEP.SYNCS 0x989680 ;  /* 0x009896800000895d */ /* 0x004fea0003900000 */
[----:B------:R-:W2:Y:S02]  /*acf0*/  @!P0 SYNCS.PHASECHK.TRANS64 P0, [R3+URZ+0x230], R27 ;  /* 0x0002301b030085a7 */ /* 0x000ea400080010ff */
[----:B--2---:R-:W-:Y:S05]  /*ad00*/  @!P0 BRA `(.L_x_146) ;  /* 0xfffffffc00f08947 */ /* 0x004fea000383ffff */
[----:B------:R-:W-:Y:S05]  /*ad10*/  BRA `(.L_x_145) ;  /* 0xffffffdc00b87947 */ /* 0x000fea000383ffff */
        .weak           $__internal_0_$__cuda_sm10x_tcgen05_guardrail_trap_col_being_dealloced_not_returned_by_alloc
        .type           $__internal_0_$__cuda_sm10x_tcgen05_guardrail_trap_col_being_dealloced_not_returned_by_alloc,@function
        .size           $__internal_0_$__cuda_sm10x_tcgen05_guardrail_trap_col_being_dealloced_not_returned_by_alloc,($__internal_1_$__cuda_sm10x_tcgen05_guardrail_trap_phase_invalid_during_alloc - $__internal_0_$__cuda_sm10x_tcgen05_guardrail_trap_col_being_dealloced_not_returned_by_alloc)
$__internal_0_$__cuda_sm10x_tcgen05_guardrail_trap_col_being_dealloced_not_returned_by_alloc:
[----:B------:R-:W-:Y:S05]  /*ad20*/  BPT.TRAP 0x1 ;  /* 0x000000040000795c */ /* 0x000fea0000300000 */
[----:B------:R-:W-:-:S04]  /*ad30*/  HFMA2 R3, -RZ, RZ, 0, 0 ;  /* 0x00000000ff037431 */ /* 0x000fc800000001ff */
[----:B------:R-:W-:Y:S05]  /*ad40*/  RET.REL.NODEC R2 `(_ZN7cutlass13device_kernelINS_4conv6kernel13ConvUniversalINS1_16ConvProblemShapeILNS1_8OperatorE0ELi3EEENS1_10collective14CollectiveConvINS1_47MainloopSm100TmaUmmaWarpSpecializedImplicitGemmILS5_0ELi35ELi3ELi1ELi2EN4cute5tupleIJNSA_1CILi2EEENSC_ILi1EEESE_EEEEENSB_IJNSC_ILi128EEENSC_ILi64EEENSB_IJNSC_ILi32EEEEEEEEENS_6half_tESM_NSA_8TiledMMAINSA_8MMA_AtomIJNSA_26SM100_MMA_F16BF16_2x1SM_SSISM_SM_fLi128ELi64ELNSA_4UMMA5MajorE0ELSR_0ELNSQ_7ScaleInE0ELSS_0EEEEEENSA_6LayoutINSB_IJSE_SE_SE_EEENSB_IJNSC_ILi0EEESX_SX_EEEEENSB_IJNSA_10UnderscoreES10_S10_EEEEENS7_6detail27Sm100ImplicitGemmTileTraitsINSA_25SM100_TMA_2SM_LOAD_IM2COLENSA_14ComposedLayoutINSA_7SwizzleILi2ELi4ELi3EEENSA_18smem_ptr_flag_bitsILi16EEENSV_INSB_IJNSC_ILi8EEESJ_EEENSB_IJSJ_SE_EEEEEEEvEENS14_INSA_18SM100_TMA_2SM_LOADES1F_vEEEENS_8epilogue10collective18CollectiveEpilogueINS1K_23Sm100TmaWarpSpecializedILi3ELi2ELi16ELb1ELb0EEEJNSB_IJSI_SI_SK_EEENSB_IJNSV_ISI_SE_EENSV_INSB_IJNSC_ILi16EEESD_EEENSB_IJSE_SJ_EEEEEEEESM_NSB_IJNSB_IJllllEEESE_SX_EEESM_S1X_NS1K_6fusion15FusionCallbacksIS1O_NS1Y_17LinearCombinationISM_fSM_fLNS_15FloatRoundStyleE2EEES1P_S1V_JEEENSA_5SM1004TMEM4LOAD26SM100_TMEM_LOAD_32dp32b16xENSA_20SM90_TMA_LOAD_IM2COLENS16_INS17_ILi1ELi4ELi3EEES1A_NSV_INSB_IJS1B_S1R_EEENSB_IJS1R_SE_EEEEEEENSA_39AutoVectorizingCopyWithAssumedAlignmentILi128EEENSA_21SM90_TMA_STORE_IM2COLES2D_S2F_S2F_EEEvvEEEEvNT_6ParamsE) ;  /* 0xffffff5002ac7950 */ /* 0x000fea0003c3ffff */
        .weak           $__internal_1_$__cuda_sm10x_tcgen05_guardrail_trap_phase_invalid_during_alloc
        .type           $__internal_1_$__cuda_sm10x_tcgen05_guardrail_trap_phase_invalid_during_alloc,@function
        .size           $__internal_1_$__cuda_sm10x_tcgen05_guardrail_trap_phase_invalid_during_alloc,($__internal_2_$__cuda_sm10x_tcgen05_guardrail_trap_unallocated_columns_being_dealloced - $__internal_1_$__cuda_sm10x_tcgen05_guardrail_trap_phase_invalid_during_alloc)
$__internal_1_$__cuda_sm10x_tcgen05_guardrail_trap_phase_invalid_during_alloc:
[----:B------:R-:W-:Y:S05]  /*ad50*/  BPT.TRAP 0x1 ;  /* 0x000000040000795c */ /* 0x000fea0000300000 */
[----:B------:R-:W-:-:S04]  /*ad60*/  MOV R5, 0x0 ;  /* 0x0000000000057802 */ /* 0x000fc80000000f00 */
[----:B------:R-:W-:Y:S05]  /*ad70*/  RET.REL.NODEC R4 `(_ZN7cutlass13device_kernelINS_4conv6kernel13ConvUniversalINS1_16ConvProblemShapeILNS1_8OperatorE0ELi3EEENS1_10collective14CollectiveConvINS1_47MainloopSm100TmaUmmaWarpSpecializedImplicitGemmILS5_0ELi35ELi3ELi1ELi2EN4cute5tupleIJNSA_1CILi2EEENSC_ILi1EEESE_EEEEENSB_IJNSC_ILi128EEENSC_ILi64EEENSB_IJNSC_ILi32EEEEEEEEENS_6half_tESM_NSA_8TiledMMAINSA_8MMA_AtomIJNSA_26SM100_MMA_F16BF16_2x1SM_SSISM_SM_fLi128ELi64ELNSA_4UMMA5MajorE0ELSR_0ELNSQ_7ScaleInE0ELSS_0EEEEEENSA_6LayoutINSB_IJSE_SE_SE_EEENSB_IJNSC_ILi0EEESX_SX_EEEEENSB_IJNSA_10UnderscoreES10_S10_EEEEENS7_6detail27Sm100ImplicitGemmTileTraitsINSA_25SM100_TMA_2SM_LOAD_IM2COLENSA_14ComposedLayoutINSA_7SwizzleILi2ELi4ELi3EEENSA_18smem_ptr_flag_bitsILi16EEENSV_INSB_IJNSC_ILi8EEESJ_EEENSB_IJSJ_SE_EEEEEEEvEENS14_INSA_18SM100_TMA_2SM_LOADES1F_vEEEENS_8epilogue10collective18CollectiveEpilogueINS1K_23Sm100TmaWarpSpecializedILi3ELi2ELi16ELb1ELb0EEEJNSB_IJSI_SI_SK_EEENSB_IJNSV_ISI_SE_EENSV_INSB_IJNSC_ILi16EEESD_EEENSB_IJSE_SJ_EEEEEEEESM_NSB_IJNSB_IJllllEEESE_SX_EEESM_S1X_NS1K_6fusion15FusionCallbacksIS1O_NS1Y_17LinearCombinationISM_fSM_fLNS_15FloatRoundStyleE2EEES1P_S1V_JEEENSA_5SM1004TMEM4LOAD26SM100_TMEM_LOAD_32dp32b16xENSA_20SM90_TMA_LOAD_IM2COLENS16_INS17_ILi1ELi4ELi3EEES1A_NSV_INSB_IJS1B_S1R_EEENSB_IJS1R_SE_EEEEEEENSA_39AutoVectorizingCopyWithAssumedAlignmentILi128EEENSA_21SM90_TMA_STORE_IM2COLES2D_S2F_S2F_EEEvvEEEEvNT_6ParamsE) ;  /* 0xffffff5004a07950 */ /* 0x000fea0003c3ffff */
        .weak           $__internal_2_$__cuda_sm10x_tcgen05_guardrail_trap_unallocated_columns_being_dealloced
        .type           $__internal_2_$__cuda_sm10x_tcgen05_guardrail_trap_unallocated_columns_being_dealloced,@function
        .size           $__internal_2_$__cuda_sm10x_tcgen05_guardrail_trap_unallocated_columns_being_dealloced,(.L_x_259 - $__internal_2_$__cuda_sm10x_tcgen05_guardrail_trap_unallocated_columns_being_dealloced)
$__internal_2_$__cuda_sm10x_tcgen05_guardrail_trap_unallocated_columns_being_dealloced:
[----:B------:R-:W-:Y:S05]  /*ad80*/  BPT.TRAP 0x1 ;  /* 0x000000040000795c */ /* 0x000fea0000300000 */
[----:B------:R-:W-:-:S04]  /*ad90*/  HFMA2 R3, -RZ, RZ, 0, 0 ;  /* 0x00000000ff037431 */ /* 0x000fc800000001ff */
[----:B------:R-:W-:Y:S05]  /*ada0*/  RET.REL.NODEC R2 `(_ZN7cutlass13device_kernelINS_4conv6kernel13ConvUniversalINS1_16ConvProblemShapeILNS1_8OperatorE0ELi3EEENS1_10collective14CollectiveConvINS1_47MainloopSm100TmaUmmaWarpSpecializedImplicitGemmILS5_0ELi35ELi3ELi1ELi2EN4cute5tupleIJNSA_1CILi2EEENSC_ILi1EEESE_EEEEENSB_IJNSC_ILi128EEENSC_ILi64EEENSB_IJNSC_ILi32EEEEEEEEENS_6half_tESM_NSA_8TiledMMAINSA_8MMA_AtomIJNSA_26SM100_MMA_F16BF16_2x1SM_SSISM_SM_fLi128ELi64ELNSA_4UMMA5MajorE0ELSR_0ELNSQ_7ScaleInE0ELSS_0EEEEEENSA_6LayoutINSB_IJSE_SE_SE_EEENSB_IJNSC_ILi0EEESX_SX_EEEEENSB_IJNSA_10UnderscoreES10_S10_EEEEENS7_6detail27Sm100ImplicitGemmTileTraitsINSA_25SM100_TMA_2SM_LOAD_IM2COLENSA_14ComposedLayoutINSA_7SwizzleILi2ELi4ELi3EEENSA_18smem_ptr_flag_bitsILi16EEENSV_INSB_IJNSC_ILi8EEESJ_EEENSB_IJSJ_SE_EEEEEEEvEENS14_INSA_18SM100_TMA_2SM_LOADES1F_vEEEENS_8epilogue10collective18CollectiveEpilogueINS1K_23Sm100TmaWarpSpecializedILi3ELi2ELi16ELb1ELb0EEEJNSB_IJSI_SI_SK_EEENSB_IJNSV_ISI_SE_EENSV_INSB_IJNSC_ILi16EEESD_EEENSB_IJSE_SJ_EEEEEEEESM_NSB_IJNSB_IJllllEEESE_SX_EEESM_S1X_NS1K_6fusion15FusionCallbacksIS1O_NS1Y_17LinearCombinationISM_fSM_fLNS_15FloatRoundStyleE2EEES1P_S1V_JEEENSA_5SM1004TMEM4LOAD26SM100_TMEM_LOAD_32dp32b16xENSA_20SM90_TMA_LOAD_IM2COLENS16_INS17_ILi1ELi4ELi3EEES1A_NSV_INSB_IJS1B_S1R_EEENSB_IJS1R_SE_EEEEEEENSA_39AutoVectorizingCopyWithAssumedAlignmentILi128EEENSA_21SM90_TMA_STORE_IM2COLES2D_S2F_S2F_EEEvvEEEEvNT_6ParamsE) ;  /* 0xffffff5002947950 */ /* 0x000fea0003c3ffff */
.L_x_258:
[----:B------:R-:W-:-:S00]  /*adb0*/  BRA `(.L_x_258) ;  /* 0xfffffffc00fc7947 */ /* 0x000fc0000383ffff */
[----:B------:R-:W-:-:S00]  /*adc0*/  NOP ;  /* 0x0000000000007918 */ /* 0x000fc00000000000 */
        /* <DEDUP_REMOVED lines=11> */
.L_x_259:


//--------------------- .nv.global.init           --------------------------
	.section	.nv.global.init,"aw",@progbits
.nv.global.init:
	.type		$str$29,@object
	.size		$str$29,($str$30 - $str$29)
$str$29:
        /*0000*/ 	.byte	0x28, 0x61, 0x64, 0x64, 0x72, 0x65, 0x73, 0x73, 0x20, 0x26, 0x20, 0x6d, 0x61, 0x73, 0x6b, 0x29
        /*0010*/ 	.byte	0x20, 0x3d, 0x3d, 0x20, 0x30, 0x00
	.type		$str$30,@object
	.size		$str$30,($str$28 - $str$30)
$str$30:
        /*0016*/ 	.byte	0x2f, 0x74, 0x6d, 0x70, 0x2f, 0x63, 0x75, 0x74, 0x6c, 0x61, 0x73, 0x73, 0x5f, 0x73, 0x77, 0x65
        /*0026*/ 	.byte	0x65, 0x70, 0x5f, 0x73, 0x72, 0x63, 0x2f, 0x69, 0x6e, 0x63, 0x6c, 0x75, 0x64, 0x65, 0x2f, 0x63
        /*0036*/ 	.byte	0x75, 0x74, 0x65, 0x2f, 0x70, 0x6f, 0x69, 0x6e, 0x74, 0x65, 0x72, 0x5f, 0x66, 0x6c, 0x61, 0x67
        /*0046*/ 	.byte	0x67, 0x65, 0x64, 0x2e, 0x68, 0x70, 0x70, 0x00
	.type		$str$28,@object
	.size		$str$28,($str$27 - $str$28)
$str$28:
        /*004e*/ 	.byte	0x2f, 0x74, 0x6d, 0x70, 0x2f, 0x63, 0x75, 0x74, 0x6c, 0x61, 0x73, 0x73, 0x5f, 0x73, 0x77, 0x65
        /*005e*/ 	.byte	0x65, 0x70, 0x5f, 0x73, 0x72, 0x63, 0x2f, 0x69, 0x6e, 0x63, 0x6c, 0x75, 0x64, 0x65, 0x2f, 0x63
        /*006e*/ 	.byte	0x75, 0x74, 0x65, 0x2f, 0x61, 0x74, 0x6f, 0x6d, 0x2f, 0x63, 0x6f, 0x70, 0x79, 0x5f, 0x74, 0x72
        /*007e*/ 	.byte	0x61, 0x69, 0x74, 0x73, 0x5f, 0x73, 0x6d, 0x31, 0x30, 0x30, 0x2e, 0x68, 0x70, 0x70, 0x00
	.type		$str$27,@object
	.size		$str$27,(__unnamed_1 - $str$27)
$str$27:
        /*008d*/ 	.byte	0x28, 0x28, 0x75, 0x69, 0x6e, 0x74, 0x33, 0x32, 0x5f, 0x74, 0x28, 0x74, 0x68, 0x72, 0x65, 0x61
        /*009d*/ 	.byte	0x64, 0x49, 0x64, 0x78, 0x2e, 0x78, 0x29, 0x20, 0x2f, 0x20, 0x33, 0x32, 0x29, 0x20, 0x25, 0x20
        /*00ad*/ 	.byte	0x34, 0x29, 0x20, 0x3d, 0x3d, 0x20, 0x28, 0x28, 0x28, 0x74, 0x6d, 0x65, 0x6d, 0x5f, 0x61, 0x64
        /*00bd*/ 	.byte	0x64, 0x72, 0x20, 0x3e, 0x3e, 0x20, 0x31, 0x36, 0x29, 0x20, 0x2f, 0x20, 0x33, 0x32, 0x29, 0x20
        /*00cd*/ 	.byte	0x25, 0x20, 0x34, 0x29, 0x00
	.type		__unnamed_1,@object
	.size		__unnamed_1,(__unnamed_2 - __unnamed_1)
__unnamed_1:
        /*00d2*/ 	.byte	0x61, 0x75, 0x74, 0x6f, 0x20, 0x63, 0x75, 0x74, 0x65, 0x3a, 0x3a, 0x61, 0x73, 0x5f, 0x70, 0x6f
        /* <DEDUP_REMOVED lines=24> */
        /*0262*/ 	.byte	0x34, 0x38, 0x3e, 0x3e, 0x3e, 0x3e, 0x5d, 0x00
	.type		__unnamed_2,@object
	.size		__unnamed_2,(.L_2 - __unnamed_2)
__unnamed_2:
        /* <DEDUP_REMOVED lines=40> */
        /*04ea*/ 	.byte	0x3a, 0x3a, 0x43, 0x3c, 0x30, 0x3e, 0x3e, 0x3e, 0x3e, 0x5d, 0x00
.L_2:


//--------------------- .nv.shared._ZN7cutlass13device_kernelINS_4conv6kernel13ConvUniversalINS1_16ConvProblemShapeILNS1_8OperatorE0ELi3EEENS1_10collective14CollectiveConvINS1_47MainloopSm100TmaUmmaWarpSpecializedImplicitGemmILS5_0ELi35ELi3ELi1ELi2EN4cute5tupleIJNSA_1CILi2EEENSC_ILi1EEESE_EEEEENSB_IJNSC_ILi128EEENSC_ILi64EEENSB_IJNSC_ILi32EEEEEEEEENS_6half_tESM_NSA_8TiledMMAINSA_8MMA_AtomIJNSA_26SM100_MMA_F16BF16_2x1SM_SSISM_SM_fLi128ELi64ELNSA_4UMMA5MajorE0ELSR_0ELNSQ_7ScaleInE0ELSS_0EEEEEENSA_6LayoutINSB_IJSE_SE_SE_EEENSB_IJNSC_ILi0EEESX_SX_EEEEENSB_IJNSA_10UnderscoreES10_S10_EEEEENS7_6detail27Sm100ImplicitGemmTileTraitsINSA_25SM100_TMA_2SM_LOAD_IM2COLENSA_14ComposedLayoutINSA_7SwizzleILi2ELi4ELi3EEENSA_18smem_ptr_flag_bitsILi16EEENSV_INSB_IJNSC_ILi8EEESJ_EEENSB_IJSJ_SE_EEEEEEEvEENS14_INSA_18SM100_TMA_2SM_LOADES1F_vEEEENS_8epilogue10collective18CollectiveEpilogueINS1K_23Sm100TmaWarpSpecializedILi3ELi2ELi16ELb1ELb0EEEJNSB_IJSI_SI_SK_EEENSB_IJNSV_ISI_SE_EENSV_INSB_IJNSC_ILi16EEESD_EEENSB_IJSE_SJ_EEEEEEEESM_NSB_IJNSB_IJllllEEESE_SX_EEESM_S1X_NS1K_6fusion15FusionCallbacksIS1O_NS1Y_17LinearCombinationISM_fSM_fLNS_15FloatRoundStyleE2EEES1P_S1V_JEEENSA_5SM1004TMEM4LOAD26SM100_TMEM_LOAD_32dp32b16xENSA_20SM90_TMA_LOAD_IM2COLENS16_INS17_ILi1ELi4ELi3EEES1A_NSV_INSB_IJS1B_S1R_EEENSB_IJS1R_SE_EEEEEEENSA_39AutoVectorizingCopyWithAssumedAlignmentILi128EEENSA_21SM90_TMA_STORE_IM2COLES2D_S2F_S2F_EEEvvEEEEvNT_6ParamsE --------------------------
	.section	.nv.shared._ZN7cutlass13device_kernelINS_4conv6kernel13ConvUniversalINS1_16ConvProblemShapeILNS1_8OperatorE0ELi3EEENS1_10collective14CollectiveConvINS1_47MainloopSm100TmaUmmaWarpSpecializedImplicitGemmILS5_0ELi35ELi3ELi1ELi2EN4cute5tupleIJNSA_1CILi2EEENSC_ILi1EEESE_EEEEENSB_IJNSC_ILi128EEENSC_ILi64EEENSB_IJNSC_ILi32EEEEEEEEENS_6half_tESM_NSA_8TiledMMAINSA_8MMA_AtomIJNSA_26SM100_MMA_F16BF16_2x1SM_SSISM_SM_fLi128ELi64ELNSA_4UMMA5MajorE0ELSR_0ELNSQ_7ScaleInE0ELSS_0EEEEEENSA_6LayoutINSB_IJSE_SE_SE_EEENSB_IJNSC_ILi0EEESX_SX_EEEEENSB_IJNSA_10UnderscoreES10_S10_EEEEENS7_6detail27Sm100ImplicitGemmTileTraitsINSA_25SM100_TMA_2SM_LOAD_IM2COLENSA_14ComposedLayoutINSA_7SwizzleILi2ELi4ELi3EEENSA_18smem_ptr_flag_bitsILi16EEENSV_INSB_IJNSC_ILi8EEESJ_EEENSB_IJSJ_SE_EEEEEEEvEENS14_INSA_18SM100_TMA_2SM_LOADES1F_vEEEENS_8epilogue10collective18CollectiveEpilogueINS1K_23Sm100TmaWarpSpecializedILi3ELi2ELi16ELb1ELb0EEEJNSB_IJSI_SI_SK_EEENSB_IJNSV_ISI_SE_EENSV_INSB_IJNSC_ILi16EEESD_EEENSB_IJSE_SJ_EEEEEEEESM_NSB_IJNSB_IJllllEEESE_SX_EEESM_S1X_NS1K_6fusion15FusionCallbacksIS1O_NS1Y_17LinearCombinationISM_fSM_fLNS_15FloatRoundStyleE2EEES1P_S1V_JEEENSA_5SM1004TMEM4LOAD26SM100_TMEM_LOAD_32dp32b16xENSA_20SM90_TMA_LOAD_IM2COLENS16_INS17_ILi1ELi4ELi3EEES1A_NSV_INSB_IJS1B_S1R_EEENSB_IJS1R_SE_EEEEEEENSA_39AutoVectorizingCopyWithAssumedAlignmentILi128EEENSA_21SM90_TMA_STORE_IM2COLES2D_S2F_S2F_EEEvvEEEEvNT_6ParamsE,"aw",@nobits
	.sectionflags	@""
	.align	16
	.zero		1024


//--------------------- .nv.shared.reserved.0     --------------------------
	.section	.nv.shared.reserved.0,"aw",@nobits
	.weak		__nv_reservedSMEM_offset_0_alias
	.size		__nv_reservedSMEM_offset_0_alias, 0, 64
	.other		__nv_reservedSMEM_offset_0_alias,@"STO_CUDA_RESERVED_SHARED STV_DEFAULT"
__nv_reservedSMEM_offset_0_alias:
	.zero		0
.nv.shared.reserved.0:
	.zero		64
	.weak		__nv_reservedSMEM_tcgen05_partition
	.type		__nv_reservedSMEM_tcgen05_partition,@object
	.size		__nv_reservedSMEM_tcgen05_partition,(.L_0 - __nv_reservedSMEM_tcgen05_partition)
__nv_reservedSMEM_tcgen05_partition:
	.zero		32
.L_0:


//--------------------- .nv.global                --------------------------
	.section	.nv.global,"aw",@nobits
.nv.global:
	.type		_ZN39_INTERNAL_bad022d8_4_k_cu_cce94720_27704cute1_E,@object
	.size		_ZN39_INTERNAL_bad022d8_4_k_cu_cce94720_27704cute1_E,(_ZN39_INTERNAL_bad022d8_4_k_cu_cce94720_27704cuda3std3__45__cpo6cbeginE - _ZN39_INTERNAL_bad022d8_4_k_cu_cce94720_27704cute1_E)
_ZN39_INTERNAL_bad022d8_4_k_cu_cce94720_27704cute1_E:
	.zero		1
	.type		_ZN39_INTERNAL_bad022d8_4_k_cu_cce94720_27704cuda3std3__45__cpo6cbeginE,@object
	.size		_ZN39_INTERNAL_bad022d8_4_k_cu_cce94720_27704cuda3std3__45__cpo6cbeginE,(_ZN39_INTERNAL_bad022d8_4_k_cu_cce94720_27704cuda3std3__48in_placeE - _ZN39_INTERNAL_bad022d8_4_k_cu_cce94720_27704cuda3std3__45__cpo6cbeginE)
_ZN39_INTERNAL_bad022d8_4_k_cu_cce94720_27704cuda3std3__45__cpo6cbeginE:
	.zero		1
	.type		_ZN39_INTERNAL_bad022d8_4_k_cu_cce94720_27704cuda3std3__48in_placeE,@object
	.size		_ZN39_INTERNAL_bad022d8_4_k_cu_cce94720_27704cuda3std3__48in_placeE,(_ZN39_INTERNAL_bad022d8_4_k_cu_cce94720_27704cuda3std6ranges3__45__cpo9iter_moveE - _ZN39_INTERNAL_bad022d8_4_k_cu_cce94720_27704cuda3std3__48in_placeE)
_ZN39_INTERNAL_bad022d8_4_k_cu_cce94720_27704cuda3std3__48in_placeE:
	.zero		1
	.type		_ZN39_INTERNAL_bad022d8_4_k_cu_cce94720_27704cuda3std6ranges3__45__cpo9iter_moveE,@object
	.size		_ZN39_INTERNAL_bad022d8_4_k_cu_cce94720_27704cuda3std6ranges3__45__cpo9iter_moveE,(_ZN39_INTERNAL_bad022d8_4_k_cu_cce94720_27704cuda3std3__45__cpo5beginE - _ZN39_INTERNAL_bad022d8_4_k_cu_cce94720_27704cuda3std6ranges3__45__cpo9iter_moveE)
_ZN39_INTERNAL_bad022d8_4_k_cu_cce94720_27704cuda3std6ranges3__45__cpo9iter_moveE:
	.zero		1
	.type		_ZN39_INTERNAL_bad022d8_4_k_cu_cce94720_27704cuda3std3__45__cpo5beginE,@object
	.size		_ZN39_INTERNAL_bad022d8_4_k_cu_cce94720_27704cuda3std3__45__cpo5beginE,(_ZN39_INTERNAL_bad022d8_4_k_cu_cce94720_27704cuda3std3__441_GLOBAL__N__bad022d8_4_k_cu_cce94720_27706ignoreE - _ZN39_INTERNAL_bad022d8_4_k_cu_cce94720_27704cuda3std3__45__cpo5beginE)
_ZN39_INTERNAL_bad022d8_4_k_cu_cce94720_27704cuda3std3__45__cpo5beginE:
	.zero		1
	.type		_ZN39_INTERNAL_bad022d8_4_k_cu_cce94720_27704cuda3std3__441_GLOBAL__N__bad022d8_4_k_cu_cce94720_27706ignoreE,@object
	.size		_ZN39_INTERNAL_bad022d8_4_k_cu_cce94720_27704cuda3std3__441_GLOBAL__N__bad022d8_4_k_cu_cce94720_27706ignoreE,(_ZN39_INTERNAL_bad022d8_4_k_cu_cce94720_27704cute7productE - _ZN39_INTERNAL_bad022d8_4_k_cu_cce94720_27704cuda3std3__441_GLOBAL__N__bad022d8_4_k_cu_cce94720_27706ignoreE)
_ZN39_INTERNAL_bad022d8_4_k_cu_cce94720_27704cuda3std3__441_GLOBAL__N__bad022d8_4_k_cu_cce94720_27706ignoreE:
	.zero		1
	.type		_ZN39_INTERNAL_bad022d8_4_k_cu_cce94720_27704cute7productE,@object
	.size		_ZN39_INTERNAL_bad022d8_4_k_cu_cce94720_27704cute7productE,(_ZN39_INTERNAL_bad022d8_4_k_cu_cce94720_27704cuda3std3__45__cpo3endE - _ZN39_INTERNAL_bad022d8_4_k_cu_cce94720_27704cute7productE)
_ZN39_INTERNAL_bad022d8_4_k_cu_cce94720_27704cute7productE:
	.zero		1
	.type		_ZN39_INTERNAL_bad022d8_4_k_cu_cce94720_27704cuda3std3__45__cpo3endE,@object
	.size		_ZN39_INTERNAL_bad022d8_4_k_cu_cce94720_27704cuda3std3__45__cpo3endE,(_ZN39_INTERNAL_bad022d8_4_k_cu_cce94720_27704cuda3std3__419piecewise_constructE - _ZN39_INTERNAL_bad022d8_4_k_cu_cce94720_27704cuda3std3__45__cpo3endE)
_ZN39_INTERNAL_bad022d8_4_k_cu_cce94720_27704cuda3std3__45__cpo3endE:
	.zero		1
	.type		_ZN39_INTERNAL_bad022d8_4_k_cu_cce94720_27704cuda3std3__419piecewise_constructE,@object
	.size		_ZN39_INTERNAL_bad022d8_4_k_cu_cce94720_27704cuda3std3__419piecewise_constructE,(_ZN39_INTERNAL_bad022d8_4_k_cu_cce94720_27704cuda3std3__45__cpo4cendE - _ZN39_INTERNAL_bad022d8_4_k_cu_cce94720_27704cuda3std3__419piecewise_constructE)
_ZN39_INTERNAL_bad022d8_4_k_cu_cce94720_27704cuda3std3__419piecewise_constructE:
	.zero		1
	.type		_ZN39_INTERNAL_bad022d8_4_k_cu_cce94720_27704cuda3std3__45__cpo4cendE,@object
	.size		_ZN39_INTERNAL_bad022d8_4_k_cu_cce94720_27704cuda3std3__45__cpo4cendE,(_ZN39_INTERNAL_bad022d8_4_k_cu_cce94720_27704cuda3std6ranges3__45__cpo4swapE - _ZN39_INTERNAL_bad022d8_4_k_cu_cce94720_27704cuda3std3__45__cpo4cendE)
_ZN39_INTERNAL_bad022d8_4_k_cu_cce94720_27704cuda3std3__45__cpo4cendE:
	.zero		1
	.type		_ZN39_INTERNAL_bad022d8_4_k_cu_cce94720_27704cuda3std6ranges3__45__cpo4swapE,@object
	.size		_ZN39_INTERNAL_bad022d8_4_k_cu_cce94720_27704cuda3std6ranges3__45__cpo4swapE,(.L_10 - _ZN39_INTERNAL_bad022d8_4_k_cu_cce94720_27704cuda3std6ranges3__45__cpo4swapE)
_ZN39_INTERNAL_bad022d8_4_k_cu_cce94720_27704cuda3std6ranges3__45__cpo4swapE:
	.zero		1
.L_10:


//--------------------- .nv.constant0._ZN7cutlass13device_kernelINS_4conv6kernel13ConvUniversalINS1_16ConvProblemShapeILNS1_8OperatorE0ELi3EEENS1_10collective14CollectiveConvINS1_47MainloopSm100TmaUmmaWarpSpecializedImplicitGemmILS5_0ELi35ELi3ELi1ELi2EN4cute5tupleIJNSA_1CILi2EEENSC_ILi1EEESE_EEEEENSB_IJNSC_ILi128EEENSC_ILi64EEENSB_IJNSC_ILi32EEEEEEEEENS_6half_tESM_NSA_8TiledMMAINSA_8MMA_AtomIJNSA_26SM100_MMA_F16BF16_2x1SM_SSISM_SM_fLi128ELi64ELNSA_4UMMA5MajorE0ELSR_0ELNSQ_7ScaleInE0ELSS_0EEEEEENSA_6LayoutINSB_IJSE_SE_SE_EEENSB_IJNSC_ILi0EEESX_SX_EEEEENSB_IJNSA_10UnderscoreES10_S10_EEEEENS7_6detail27Sm100ImplicitGemmTileTraitsINSA_25SM100_TMA_2SM_LOAD_IM2COLENSA_14ComposedLayoutINSA_7SwizzleILi2ELi4ELi3EEENSA_18smem_ptr_flag_bitsILi16EEENSV_INSB_IJNSC_ILi8EEESJ_EEENSB_IJSJ_SE_EEEEEEEvEENS14_INSA_18SM100_TMA_2SM_LOADES1F_vEEEENS_8epilogue10collective18CollectiveEpilogueINS1K_23Sm100TmaWarpSpecializedILi3ELi2ELi16ELb1ELb0EEEJNSB_IJSI_SI_SK_EEENSB_IJNSV_ISI_SE_EENSV_INSB_IJNSC_ILi16EEESD_EEENSB_IJSE_SJ_EEEEEEEESM_NSB_IJNSB_IJllllEEESE_SX_EEESM_S1X_NS1K_6fusion15FusionCallbacksIS1O_NS1Y_17LinearCombinationISM_fSM_fLNS_15FloatRoundStyleE2EEES1P_S1V_JEEENSA_5SM1004TMEM4LOAD26SM100_TMEM_LOAD_32dp32b16xENSA_20SM90_TMA_LOAD_IM2COLENS16_INS17_ILi1ELi4ELi3EEES1A_NSV_INSB_IJS1B_S1R_EEENSB_IJS1R_SE_EEEEEEENSA_39AutoVectorizingCopyWithAssumedAlignmentILi128EEENSA_21SM90_TMA_STORE_IM2COLES2D_S2F_S2F_EEEvvEEEEvNT_6ParamsE --------------------------
	.section	.nv.constant0._ZN7cutlass13device_kernelINS_4conv6kernel13ConvUniversalINS1_16ConvProblemShapeILNS1_8OperatorE0ELi3EEENS1_10collective14CollectiveConvINS1_47MainloopSm100TmaUmmaWarpSpecializedImplicitGemmILS5_0ELi35ELi3ELi1ELi2EN4cute5tupleIJNSA_1CILi2EEENSC_ILi1EEESE_EEEEENSB_IJNSC_ILi128EEENSC_ILi64EEENSB_IJNSC_ILi32EEEEEEEEENS_6half_tESM_NSA_8TiledMMAINSA_8MMA_AtomIJNSA_26SM100_MMA_F16BF16_2x1SM_SSISM_SM_fLi128ELi64ELNSA_4UMMA5MajorE0ELSR_0ELNSQ_7ScaleInE0ELSS_0EEEEEENSA_6LayoutINSB_IJSE_SE_SE_EEENSB_IJNSC_ILi0EEESX_SX_EEEEENSB_IJNSA_10UnderscoreES10_S10_EEEEENS7_6detail27Sm100ImplicitGemmTileTraitsINSA_25SM100_TMA_2SM_LOAD_IM2COLENSA_14ComposedLayoutINSA_7SwizzleILi2ELi4ELi3EEENSA_18smem_ptr_flag_bitsILi16EEENSV_INSB_IJNSC_ILi8EEESJ_EEENSB_IJSJ_SE_EEEEEEEvEENS14_INSA_18SM100_TMA_2SM_LOADES1F_vEEEENS_8epilogue10collective18CollectiveEpilogueINS1K_23Sm100TmaWarpSpecializedILi3ELi2ELi16ELb1ELb0EEEJNSB_IJSI_SI_SK_EEENSB_IJNSV_ISI_SE_EENSV_INSB_IJNSC_ILi16EEESD_EEENSB_IJSE_SJ_EEEEEEEESM_NSB_IJNSB_IJllllEEESE_SX_EEESM_S1X_NS1K_6fusion15FusionCallbacksIS1O_NS1Y_17LinearCombinationISM_fSM_fLNS_15FloatRoundStyleE2EEES1P_S1V_JEEENSA_5SM1004TMEM4LOAD26SM100_TMEM_LOAD_32dp32b16xENSA_20SM90_TMA_LOAD_IM2COLENS16_INS17_ILi1ELi4ELi3EEES1A_NSV_INSB_IJS1B_S1R_EEENSB_IJS1R_SE_EEEEEEENSA_39AutoVectorizingCopyWithAssumedAlignmentILi128EEENSA_21SM90_TMA_STORE_IM2COLES2D_S2F_S2F_EEEvvEEEEvNT_6ParamsE,"a",@progbits
	.sectionflags	@""
	.align	4
.nv.constant0._ZN7cutlass13device_kernelINS_4conv6kernel13ConvUniversalINS1_16ConvProblemShapeILNS1_8OperatorE0ELi3EEENS1_10collective14CollectiveConvINS1_47MainloopSm100TmaUmmaWarpSpecializedImplicitGemmILS5_0ELi35ELi3ELi1ELi2EN4cute5tupleIJNSA_1CILi2EEENSC_ILi1EEESE_EEEEENSB_IJNSC_ILi128EEENSC_ILi64EEENSB_IJNSC_ILi32EEEEEEEEENS_6half_tESM_NSA_8TiledMMAINSA_8MMA_AtomIJNSA_26SM100_MMA_F16BF16_2x1SM_SSISM_SM_fLi128ELi64ELNSA_4UMMA5MajorE0ELSR_0ELNSQ_7ScaleInE0ELSS_0EEEEEENSA_6LayoutINSB_IJSE_SE_SE_EEENSB_IJNSC_ILi0EEESX_SX_EEEEENSB_IJNSA_10UnderscoreES10_S10_EEEEENS7_6detail27Sm100ImplicitGemmTileTraitsINSA_25SM100_TMA_2SM_LOAD_IM2COLENSA_14ComposedLayoutINSA_7SwizzleILi2ELi4ELi3EEENSA_18smem_ptr_flag_bitsILi16EEENSV_INSB_IJNSC_ILi8EEESJ_EEENSB_IJSJ_SE_EEEEEEEvEENS14_INSA_18SM100_TMA_2SM_LOADES1F_vEEEENS_8epilogue10collective18CollectiveEpilogueINS1K_23Sm100TmaWarpSpecializedILi3ELi2ELi16ELb1ELb0EEEJNSB_IJSI_SI_SK_EEENSB_IJNSV_ISI_SE_EENSV_INSB_IJNSC_ILi16EEESD_EEENSB_IJSE_SJ_EEEEEEEESM_NSB_IJNSB_IJllllEEESE_SX_EEESM_S1X_NS1K_6fusion15FusionCallbacksIS1O_NS1Y_17LinearCombinationISM_fSM_fLNS_15FloatRoundStyleE2EEES1P_S1V_JEEENSA_5SM1004TMEM4LOAD26SM100_TMEM_LOAD_32dp32b16xENSA_20SM90_TMA_LOAD_IM2COLENS16_INS17_ILi1ELi4ELi3EEES1A_NSV_INSB_IJS1B_S1R_EEENSB_IJS1R_SE_EEEEEEENSA_39AutoVectorizingCopyWithAssumedAlignmentILi128EEENSA_21SM90_TMA_STORE_IM2COLES2D_S2F_S2F_EEEvvEEEEvNT_6ParamsE:
	.zero		3200


//--------------------- SYMBOLS --------------------------

	.type		.nv.reservedSmem.offset0,@object
	.size		.nv.reservedSmem.offset0,0x4
	.type		.nv.reservedSmem.cap,@object
	.size		.nv.reservedSmem.cap,0x4
	.type		__assertfail,@function
